// auto-generated by cutlass_sweep.gemm — config: {"arch": "sm_90", "cluster_m": 2, "cluster_n": 1, "dtype": "int8", "dtype_b": "int8", "layout": "nt", "stages": 0, "tile_k": 64, "tile_m": 64, "tile_n": 128}
#include "cutlass/cutlass.h"
#include "cutlass/gemm/collective/collective_builder.hpp"
#include "cutlass/gemm/device/gemm_universal_adapter.h"
#include "cutlass/gemm/kernel/gemm_universal.hpp"
#include "cutlass/epilogue/collective/collective_builder.hpp"

using ElemA = int8_t;
using ElemB = int8_t;
using ElemCD = int8_t;
using Acc  = int32_t;
using TileShape    = cute::Shape<cute::_64, cute::_128, cute::_64>;
using ClusterShape = cute::Shape<cute::_2, cute::_1, cute::_1>;

using CollectiveEpilogue = typename cutlass::epilogue::collective::CollectiveBuilder<
    cutlass::arch::Sm90, cutlass::arch::OpClassTensorOp,
    TileShape, ClusterShape,
    cutlass::epilogue::collective::EpilogueTileAuto,
    Acc, Acc,
    ElemCD, cutlass::layout::RowMajor, 128 / cutlass::sizeof_bits<ElemCD>::value,
    ElemCD, cutlass::layout::RowMajor, 128 / cutlass::sizeof_bits<ElemCD>::value,
    cutlass::epilogue::collective::EpilogueScheduleAuto
  >::CollectiveOp;

using CollectiveMainloop = typename cutlass::gemm::collective::CollectiveBuilder<
    cutlass::arch::Sm90, cutlass::arch::OpClassTensorOp,
    ElemA, cutlass::layout::RowMajor, 128 / cutlass::sizeof_bits<ElemA>::value,
    ElemB, cutlass::layout::ColumnMajor, 128 / cutlass::sizeof_bits<ElemB>::value,
    Acc,
    TileShape, ClusterShape,
    cutlass::gemm::collective::StageCountAutoCarveout<static_cast<int>(sizeof(typename CollectiveEpilogue::SharedStorage))>,
    cutlass::gemm::collective::KernelScheduleAuto
  >::CollectiveOp;

using GemmKernel = cutlass::gemm::kernel::GemmUniversal<
    cute::Shape<int,int,int,int>,
    CollectiveMainloop,
    CollectiveEpilogue
>;
using Gemm = cutlass::gemm::device::GemmUniversalAdapter<GemmKernel>;

// Force the device kernel symbol into the cubin without needing a host main.
auto* _anchor = &cutlass::device_kernel<GemmKernel>;


// ===== COMPILED SASS (sm_90a) =====

	.target	sm_90a

	.elftype	@"ET_EXEC"


//--------------------- .note.nv.tkinfo           --------------------------
	.section	.note.nv.tkinfo,"",@"SHT_NOTE"
	.sectionflags	@"SHF_NOTE_NV_TKINFO"
	.tkinfo
        /*0018*/ 	.word	0x00000002
        /*0030*/ 	.string	""
        /*0030*/ 	.string	"ptxas"
        /*0030*/ 	.string	"Cuda compilation tools, release 13.0, V13.0.88"
        /*0030*/ 	.string	"Build cuda_13.0.r13.0/compiler.36424714_0"
        /*0030*/ 	.string	"-arch sm_90a -m 64 "



//--------------------- .note.nv.cuinfo           --------------------------
	.section	.note.nv.cuinfo,"",@"SHT_NOTE"
	.sectionflags	@"SHF_NOTE_NV_CUINFO"
        /*0018*/ 	.short	0x0002
        /*001a*/ 	.short	0x005a
        /*001c*/ 	.short	0x0082
	.zero		2


//--------------------- .nv.info                  --------------------------
	.section	.nv.info,"",@"SHT_CUDA_INFO"
	.align	4


	//----- nvinfo : EIATTR_REGCOUNT
	.align		4
        /*0000*/ 	.byte	0x04, 0x2f
        /*0002*/ 	.short	(.L_15 - .L_14)
	.align		4
.L_14:
        /*0004*/ 	.word	index@(_ZN7cutlass13device_kernelINS_4gemm6kernel13GemmUniversalIN4cute5tupleIJiiiiEEENS1_10collective13CollectiveMmaINS1_34MainloopSm90TmaGmmaWarpSpecializedILi18ENS5_IJNS4_1CILi2EEENSA_ILi1EEESC_EEENS1_32KernelTmaWarpSpecializedPingpongEEENS5_IJNSA_ILi64EEENSA_ILi128EEESG_EEEaNS5_IJlSC_lEEEaSJ_NS4_8TiledMMAINS4_8MMA_AtomIJNS4_4SM904GMMA27MMA_64x128x32_S32S8S8_SS_TNEEEENS4_6LayoutINS5_IJSC_SC_SC_EEENS5_IJNSA_ILi0EEESS_SS_EEEEENS5_IJNS4_10UnderscoreESV_SV_EEEEENS4_13SM90_TMA_LOADENS4_14ComposedLayoutINS4_7SwizzleILi2ELi4ELi3EEENS4_18smem_ptr_flag_bitsILi8EEENSQ_INS5_IJNSA_ILi8EEESG_EEENS5_IJSG_SC_EEEEEEEvNS4_8identityENS4_23SM90_TMA_LOAD_MULTICASTES18_vS19_EENS_8epilogue10collective6detail29Sm90TmaWarpSpecializedAdapterINS1D_15DefaultEpilogueIaSJ_SJ_NS1C_6thread17LinearCombinationIaLi1EiiLNS1H_9ScaleType4KindE0ELNS_15FloatRoundStyleE2EaEENS1_15EpilogueDefaultEEEEEvvEEEEvNT_6ParamsE)
        /*0008*/ 	.word	0x000000a8


	//----- nvinfo : EIATTR_FRAME_SIZE
	.align		4
.L_15:
        /*000c*/ 	.byte	0x04, 0x11
        /*000e*/ 	.short	(.L_17 - .L_16)
	.align		4
.L_16:
        /*0010*/ 	.word	index@(_ZN7cutlass13device_kernelINS_4gemm6kernel13GemmUniversalIN4cute5tupleIJiiiiEEENS1_10collective13CollectiveMmaINS1_34MainloopSm90TmaGmmaWarpSpecializedILi18ENS5_IJNS4_1CILi2EEENSA_ILi1EEESC_EEENS1_32KernelTmaWarpSpecializedPingpongEEENS5_IJNSA_ILi64EEENSA_ILi128EEESG_EEEaNS5_IJlSC_lEEEaSJ_NS4_8TiledMMAINS4_8MMA_AtomIJNS4_4SM904GMMA27MMA_64x128x32_S32S8S8_SS_TNEEEENS4_6LayoutINS5_IJSC_SC_SC_EEENS5_IJNSA_ILi0EEESS_SS_EEEEENS5_IJNS4_10UnderscoreESV_SV_EEEEENS4_13SM90_TMA_LOADENS4_14ComposedLayoutINS4_7SwizzleILi2ELi4ELi3EEENS4_18smem_ptr_flag_bitsILi8EEENSQ_INS5_IJNSA_ILi8EEESG_EEENS5_IJSG_SC_EEEEEEEvNS4_8identityENS4_23SM90_TMA_LOAD_MULTICASTES18_vS19_EENS_8epilogue10collective6detail29Sm90TmaWarpSpecializedAdapterINS1D_15DefaultEpilogueIaSJ_SJ_NS1C_6thread17LinearCombinationIaLi1EiiLNS1H_9ScaleType4KindE0ELNS_15FloatRoundStyleE2EaEENS1_15EpilogueDefaultEEEEEvvEEEEvNT_6ParamsE)
        /*0014*/ 	.word	0x00000008


	//----- nvinfo : EIATTR_MIN_STACK_SIZE
	.align		4
.L_17:
        /*0018*/ 	.byte	0x04, 0x12
        /*001a*/ 	.short	(.L_19 - .L_18)
	.align		4
.L_18:
        /*001c*/ 	.word	index@(_ZN7cutlass13device_kernelINS_4gemm6kernel13GemmUniversalIN4cute5tupleIJiiiiEEENS1_10collective13CollectiveMmaINS1_34MainloopSm90TmaGmmaWarpSpecializedILi18ENS5_IJNS4_1CILi2EEENSA_ILi1EEESC_EEENS1_32KernelTmaWarpSpecializedPingpongEEENS5_IJNSA_ILi64EEENSA_ILi128EEESG_EEEaNS5_IJlSC_lEEEaSJ_NS4_8TiledMMAINS4_8MMA_AtomIJNS4_4SM904GMMA27MMA_64x128x32_S32S8S8_SS_TNEEEENS4_6LayoutINS5_IJSC_SC_SC_EEENS5_IJNSA_ILi0EEESS_SS_EEEEENS5_IJNS4_10UnderscoreESV_SV_EEEEENS4_13SM90_TMA_LOADENS4_14ComposedLayoutINS4_7SwizzleILi2ELi4ELi3EEENS4_18smem_ptr_flag_bitsILi8EEENSQ_INS5_IJNSA_ILi8EEESG_EEENS5_IJSG_SC_EEEEEEEvNS4_8identityENS4_23SM90_TMA_LOAD_MULTICASTES18_vS19_EENS_8epilogue10collective6detail29Sm90TmaWarpSpecializedAdapterINS1D_15DefaultEpilogueIaSJ_SJ_NS1C_6thread17LinearCombinationIaLi1EiiLNS1H_9ScaleType4KindE0ELNS_15FloatRoundStyleE2EaEENS1_15EpilogueDefaultEEEEEvvEEEEvNT_6ParamsE)
        /*0020*/ 	.word	0x00000008
.L_19:


//--------------------- .nv.compat                --------------------------
	.section	.nv.compat,"",@"SHT_CUDA_COMPAT_INFO"
	.align	4
        /*0000*/ 	.byte	0x02, 0x09, 0x01, 0x00, 0x02, 0x02, 0x04, 0x00, 0x02, 0x05, 0x05, 0x00, 0x03, 0x07, 0x01, 0x01
        /*0010*/ 	.byte	0x02, 0x03, 0x01, 0x00, 0x02, 0x06, 0x01, 0x00, 0x04, 0x0b, 0x08, 0x00, 0x00, 0x00, 0x00, 0x00
        /*0020*/ 	.byte	0x00, 0x00, 0x00, 0x00


//--------------------- .nv.info._ZN7cutlass13device_kernelINS_4gemm6kernel13GemmUniversalIN4cute5tupleIJiiiiEEENS1_10collective13CollectiveMmaINS1_34MainloopSm90TmaGmmaWarpSpecializedILi18ENS5_IJNS4_1CILi2EEENSA_ILi1EEESC_EEENS1_32KernelTmaWarpSpecializedPingpongEEENS5_IJNSA_ILi64EEENSA_ILi128EEESG_EEEaNS5_IJlSC_lEEEaSJ_NS4_8TiledMMAINS4_8MMA_AtomIJNS4_4SM904GMMA27MMA_64x128x32_S32S8S8_SS_TNEEEENS4_6LayoutINS5_IJSC_SC_SC_EEENS5_IJNSA_ILi0EEESS_SS_EEEEENS5_IJNS4_10UnderscoreESV_SV_EEEEENS4_13SM90_TMA_LOADENS4_14ComposedLayoutINS4_7SwizzleILi2ELi4ELi3EEENS4_18smem_ptr_flag_bitsILi8EEENSQ_INS5_IJNSA_ILi8EEESG_EEENS5_IJSG_SC_EEEEEEEvNS4_8identityENS4_23SM90_TMA_LOAD_MULTICASTES18_vS19_EENS_8epilogue10collective6detail29Sm90TmaWarpSpecializedAdapterINS1D_15DefaultEpilogueIaSJ_SJ_NS1C_6thread17LinearCombinationIaLi1EiiLNS1H_9ScaleType4KindE0ELNS_15FloatRoundStyleE2EaEENS1_15EpilogueDefaultEEEEEvvEEEEvNT_6ParamsE --------------------------
	.section	.nv.info._ZN7cutlass13device_kernelINS_4gemm6kernel13GemmUniversalIN4cute5tupleIJiiiiEEENS1_10collective13CollectiveMmaINS1_34MainloopSm90TmaGmmaWarpSpecializedILi18ENS5_IJNS4_1CILi2EEENSA_ILi1EEESC_EEENS1_32KernelTmaWarpSpecializedPingpongEEENS5_IJNSA_ILi64EEENSA_ILi128EEESG_EEEaNS5_IJlSC_lEEEaSJ_NS4_8TiledMMAINS4_8MMA_AtomIJNS4_4SM904GMMA27MMA_64x128x32_S32S8S8_SS_TNEEEENS4_6LayoutINS5_IJSC_SC_SC_EEENS5_IJNSA_ILi0EEESS_SS_EEEEENS5_IJNS4_10UnderscoreESV_SV_EEEEENS4_13SM90_TMA_LOADENS4_14ComposedLayoutINS4_7SwizzleILi2ELi4ELi3EEENS4_18smem_ptr_flag_bitsILi8EEENSQ_INS5_IJNSA_ILi8EEESG_EEENS5_IJSG_SC_EEEEEEEvNS4_8identityENS4_23SM90_TMA_LOAD_MULTICASTES18_vS19_EENS_8epilogue10collective6detail29Sm90TmaWarpSpecializedAdapterINS1D_15DefaultEpilogueIaSJ_SJ_NS1C_6thread17LinearCombinationIaLi1EiiLNS1H_9ScaleType4KindE0ELNS_15FloatRoundStyleE2EaEENS1_15EpilogueDefaultEEEEEvvEEEEvNT_6ParamsE,"",@"SHT_CUDA_INFO"
	.sectionflags	@""
	.align	4


	//----- nvinfo : EIATTR_CUDA_API_VERSION
	.align		4
        /*0000*/ 	.byte	0x04, 0x37
        /*0002*/ 	.short	(.L_21 - .L_20)
.L_20:
        /*0004*/ 	.word	0x00000082


	//----- nvinfo : EIATTR_KPARAM_INFO
	.align		4
.L_21:
        /*0008*/ 	.byte	0x04, 0x17
        /*000a*/ 	.short	(.L_23 - .L_22)
.L_22:
        /*000c*/ 	.word	0x00000000
        /*0010*/ 	.short	0x0000
        /*0012*/ 	.short	0x0070
        /*0014*/ 	.byte	0x00, 0xf0, 0x01, 0x10


	//----- nvinfo : EIATTR_SPARSE_MMA_MASK
	.align		4
.L_23:
        /*0018*/ 	.byte	0x03, 0x50
        /*001a*/ 	.short	0x0000


	//----- nvinfo : EIATTR_MAXREG_COUNT
	.align		4
        /*001c*/ 	.byte	0x03, 0x1b
        /*001e*/ 	.short	0x00a8


	//----- nvinfo : EIATTR_NUM_BARRIERS
	.align		4
        /*0020*/ 	.byte	0x02, 0x4c
        /*0022*/ 	.byte	0x01
	.zero		1


	//----- nvinfo : EIATTR_EXTERNS
	.align		4
        /*0024*/ 	.byte	0x04, 0x0f
        /*0026*/ 	.short	(.L_25 - .L_24)


	//   ....[0]....
	.align		4
.L_24:
        /*0028*/ 	.word	index@(__assertfail)


	//----- nvinfo : EIATTR_ANNOTATIONS
	.align		4
.L_25:
        /*002c*/ 	.byte	0x04, 0x55
        /*002e*/ 	.short	(.L_27 - .L_26)


	//   ....[0]....
.L_26:
        /*0030*/ 	.word	0x00000001
        /*0034*/ 	.byte	0xa0, 0x0f, 0x00, 0x00, 0x01, 0x00, 0x00, 0x00, 0x90, 0x55, 0x00, 0x00, 0x01, 0x00, 0x00, 0x00
        /*0044*/ 	.byte	0x20, 0x62, 0x00, 0x00


	//----- nvinfo : EIATTR_MERCURY_ISA_VERSION
	.align		4
.L_27:
        /*0048*/ 	.byte	0x03, 0x5f
        /*004a*/ 	.short	0x0101


	//----- nvinfo : EIATTR_INT_WARP_WIDE_INSTR_OFFSETS
	.align		4
        /*004c*/ 	.byte	0x04, 0x31
        /*004e*/ 	.short	(.L_29 - .L_28)


	//   ....[0]....
.L_28:
        /*0050*/ 	.word	0x00000720


	//   ....[1]....
        /*0054*/ 	.word	0x00000750


	//   ....[2]....
        /*0058*/ 	.word	0x00000790


	//   ....[3]....
        /*005c*/ 	.word	0x000008c0


	//   ....[4]....
        /*0060*/ 	.word	0x000008d0


	//   ....[5]....
        /*0064*/ 	.word	0x000008e0


	//   ....[6]....
        /*0068*/ 	.word	0x00000980


	//   ....[7]....
        /*006c*/ 	.word	0x000009c0


	//   ....[8]....
        /*0070*/ 	.word	0x00002010


	//----- nvinfo : EIATTR_COOP_GROUP_MASK_REGIDS
	.align		4
.L_29:
        /*0074*/ 	.byte	0x04, 0x29
        /*0076*/ 	.short	(.L_31 - .L_30)


	//   ....[0]....
.L_30:
        /*0078*/ 	.word	0xffffffff


	//   ....[1]....
        /*007c*/ 	.word	0xffffffff


	//   ....[2]....
        /*0080*/ 	.word	0xffffffff


	//   ....[3]....
        /*0084*/ 	.word	0xffffffff


	//   ....[4]....
        /*0088*/ 	.word	0xffffffff


	//   ....[5]....
        /*008c*/ 	.word	0xffffffff


	//   ....[6]....
        /*0090*/ 	.word	0xffffffff


	//----- nvinfo : EIATTR_COOP_GROUP_INSTR_OFFSETS
	.align		4
.L_31:
        /*0094*/ 	.byte	0x04, 0x28
        /*0096*/ 	.short	(.L_33 - .L_32)


	//   ....[0]....
.L_32:
        /*0098*/ 	.word	0x00000070


	//   ....[1]....
        /*009c*/ 	.word	0x00000080


	//   ....[2]....
        /*00a0*/ 	.word	0x00000140


	//   ....[3]....
        /*00a4*/ 	.word	0x000004e0


	//   ....[4]....
        /*00a8*/ 	.word	0x00000520


	//   ....[5]....
        /*00ac*/ 	.word	0x00000900


	//   ....[6]....
        /*00b0*/ 	.word	0x00000b40


	//----- nvinfo : EIATTR_REG_RECONFIG
	.align		4
.L_33:
        /*00b4*/ 	.byte	0x01, 0x54
	.zero		2


	//----- nvinfo : EIATTR_SYSCALL_OFFSETS
	.align		4
        /*00b8*/ 	.byte	0x04, 0x46
        /*00ba*/ 	.short	(.L_35 - .L_34)


	//   ....[0]....
.L_34:
        /*00bc*/ 	.word	0x00001a40


	//----- nvinfo : EIATTR_MBARRIER_INSTR_OFFSETS
	.align		4
.L_35:
        /*00c0*/ 	.byte	0x04, 0x39
        /*00c2*/ 	.short	(.L_37 - .L_36)


	//   ....[0]....
.L_36:
        /*00c4*/ 	.word	0x00000280
        /*00c8*/ 	.word	0x000000ff
        /*00cc*/ 	.word	0x00000000
        /*00d0*/ 	.short	0x0100
        /*00d2*/ 	.byte	0x08
	.zero		1


	//   ....[1]....
        /*00d4*/ 	.word	0x00000290
        /*00d8*/ 	.word	0x000000ff
        /*00dc*/ 	.word	0x00000090
        /*00e0*/ 	.short	0x0100
        /*00e2*/ 	.byte	0x08
	.zero		1


	//   ....[2]....
        /*00e4*/ 	.word	0x000002a0
        /*00e8*/ 	.word	0x000000ff
        /*00ec*/ 	.word	0x00000008
        /*00f0*/ 	.short	0x0100
        /*00f2*/ 	.byte	0x08
	.zero		1


	//   ....[3]....
        /*00f4*/ 	.word	0x000002b0
        /*00f8*/ 	.word	0x000000ff
        /*00fc*/ 	.word	0x00000098
        /*0100*/ 	.short	0x0100
        /*0102*/ 	.byte	0x08
	.zero		1


	//   ....[4]....
        /*0104*/ 	.word	0x000002c0
        /*0108*/ 	.word	0x000000ff
        /*010c*/ 	.word	0x00000010
        /*0110*/ 	.short	0x0100
        /*0112*/ 	.byte	0x08
	.zero		1


	//   ....[5]....
        /*0114*/ 	.word	0x000002d0
        /*0118*/ 	.word	0x000000ff
        /*011c*/ 	.word	0x000000a0
        /*0120*/ 	.short	0x0100
        /*0122*/ 	.byte	0x08
	.zero		1


	//   ....[6]....
        /*0124*/ 	.word	0x000002e0
        /*0128*/ 	.word	0x000000ff
        /*012c*/ 	.word	0x00000018
        /*0130*/ 	.short	0x0100
        /*0132*/ 	.byte	0x08
	.zero		1


	//   ....[7]....
        /*0134*/ 	.word	0x000002f0
        /*0138*/ 	.word	0x000000ff
        /*013c*/ 	.word	0x000000a8
        /*0140*/ 	.short	0x0100
        /*0142*/ 	.byte	0x08
	.zero		1


	//   ....[8]....
        /*0144*/ 	.word	0x00000300
        /*0148*/ 	.word	0x000000ff
        /*014c*/ 	.word	0x00000020
        /*0150*/ 	.short	0x0100
        /*0152*/ 	.byte	0x08
	.zero		1


	//   ....[9]....
        /*0154*/ 	.word	0x00000310
        /*0158*/ 	.word	0x000000ff
        /*015c*/ 	.word	0x000000b0
        /*0160*/ 	.short	0x0100
        /*0162*/ 	.byte	0x08
	.zero		1


	//   ....[10]....
        /*0164*/ 	.word	0x00000320
        /*0168*/ 	.word	0x000000ff
        /*016c*/ 	.word	0x00000028
        /*0170*/ 	.short	0x0100
        /*0172*/ 	.byte	0x08
	.zero		1


	//   ....[11]....
        /*0174*/ 	.word	0x00000330
        /*0178*/ 	.word	0x000000ff
        /*017c*/ 	.word	0x000000b8
        /*0180*/ 	.short	0x0100
        /*0182*/ 	.byte	0x08
	.zero		1


	//   ....[12]....
        /*0184*/ 	.word	0x00000340
        /*0188*/ 	.word	0x000000ff
        /*018c*/ 	.word	0x00000030
        /*0190*/ 	.short	0x0100
        /*0192*/ 	.byte	0x08
	.zero		1


	//   ....[13]....
        /*0194*/ 	.word	0x00000350
        /*0198*/ 	.word	0x000000ff
        /*019c*/ 	.word	0x000000c0
        /*01a0*/ 	.short	0x0100
        /*01a2*/ 	.byte	0x08
	.zero		1


	//   ....[14]....
        /*01a4*/ 	.word	0x00000360
        /*01a8*/ 	.word	0x000000ff
        /*01ac*/ 	.word	0x00000038
        /*01b0*/ 	.short	0x0100
        /*01b2*/ 	.byte	0x08
	.zero		1


	//   ....[15]....
        /*01b4*/ 	.word	0x00000370
        /*01b8*/ 	.word	0x000000ff
        /*01bc*/ 	.word	0x000000c8
        /*01c0*/ 	.short	0x0100
        /*01c2*/ 	.byte	0x08
	.zero		1


	//   ....[16]....
        /*01c4*/ 	.word	0x00000380
        /*01c8*/ 	.word	0x000000ff
        /*01cc*/ 	.word	0x00000040
        /*01d0*/ 	.short	0x0100
        /*01d2*/ 	.byte	0x08
	.zero		1


	//   ....[17]....
        /*01d4*/ 	.word	0x00000390
        /*01d8*/ 	.word	0x000000ff
        /*01dc*/ 	.word	0x000000d0
        /*01e0*/ 	.short	0x0100
        /*01e2*/ 	.byte	0x08
	.zero		1


	//   ....[18]....
        /*01e4*/ 	.word	0x000003a0
        /*01e8*/ 	.word	0x000000ff
        /*01ec*/ 	.word	0x00000048
        /*01f0*/ 	.short	0x0100
        /*01f2*/ 	.byte	0x08
	.zero		1


	//   ....[19]....
        /*01f4*/ 	.word	0x000003b0
        /*01f8*/ 	.word	0x000000ff
        /*01fc*/ 	.word	0x000000d8
        /*0200*/ 	.short	0x0100
        /*0202*/ 	.byte	0x08
	.zero		1


	//   ....[20]....
        /*0204*/ 	.word	0x000003c0
        /*0208*/ 	.word	0x000000ff
        /*020c*/ 	.word	0x00000050
        /*0210*/ 	.short	0x0100
        /*0212*/ 	.byte	0x08
	.zero		1


	//   ....[21]....
        /*0214*/ 	.word	0x000003d0
        /*0218*/ 	.word	0x000000ff
        /*021c*/ 	.word	0x000000e0
        /*0220*/ 	.short	0x0100
        /*0222*/ 	.byte	0x08
	.zero		1


	//   ....[22]....
        /*0224*/ 	.word	0x000003e0
        /*0228*/ 	.word	0x000000ff
        /*022c*/ 	.word	0x00000058
        /*0230*/ 	.short	0x0100
        /*0232*/ 	.byte	0x08
	.zero		1


	//   ....[23]....
        /*0234*/ 	.word	0x000003f0
        /*0238*/ 	.word	0x000000ff
        /*023c*/ 	.word	0x000000e8
        /*0240*/ 	.short	0x0100
        /*0242*/ 	.byte	0x08
	.zero		1


	//   ....[24]....
        /*0244*/ 	.word	0x00000400
        /*0248*/ 	.word	0x000000ff
        /*024c*/ 	.word	0x00000060
        /*0250*/ 	.short	0x0100
        /*0252*/ 	.byte	0x08
	.zero		1


	//   ....[25]....
        /*0254*/ 	.word	0x00000410
        /*0258*/ 	.word	0x000000ff
        /*025c*/ 	.word	0x000000f0
        /*0260*/ 	.short	0x0100
        /*0262*/ 	.byte	0x08
	.zero		1


	//   ....[26]....
        /*0264*/ 	.word	0x00000420
        /*0268*/ 	.word	0x000000ff
        /*026c*/ 	.word	0x00000068
        /*0270*/ 	.short	0x0100
        /*0272*/ 	.byte	0x08
	.zero		1


	//   ....[27]....
        /*0274*/ 	.word	0x00000430
        /*0278*/ 	.word	0x000000ff
        /*027c*/ 	.word	0x000000f8
        /*0280*/ 	.short	0x0100
        /*0282*/ 	.byte	0x08
	.zero		1


	//   ....[28]....
        /*0284*/ 	.word	0x00000440
        /*0288*/ 	.word	0x000000ff
        /*028c*/ 	.word	0x00000070
        /*0290*/ 	.short	0x0100
        /*0292*/ 	.byte	0x08
	.zero		1


	//   ....[29]....
        /*0294*/ 	.word	0x00000450
        /*0298*/ 	.word	0x000000ff
        /*029c*/ 	.word	0x00000100
        /*02a0*/ 	.short	0x0100
        /*02a2*/ 	.byte	0x08
	.zero		1


	//   ....[30]....
        /*02a4*/ 	.word	0x00000460
        /*02a8*/ 	.word	0x000000ff
        /*02ac*/ 	.word	0x00000078
        /*02b0*/ 	.short	0x0100
        /*02b2*/ 	.byte	0x08
	.zero		1


	//   ....[31]....
        /*02b4*/ 	.word	0x00000470
        /*02b8*/ 	.word	0x000000ff
        /*02bc*/ 	.word	0x00000108
        /*02c0*/ 	.short	0x0100
        /*02c2*/ 	.byte	0x08
	.zero		1


	//   ....[32]....
        /*02c4*/ 	.word	0x00000480
        /*02c8*/ 	.word	0x000000ff
        /*02cc*/ 	.word	0x00000080
        /*02d0*/ 	.short	0x0100
        /*02d2*/ 	.byte	0x08
	.zero		1


	//   ....[33]....
        /*02d4*/ 	.word	0x00000490
        /*02d8*/ 	.word	0x000000ff
        /*02dc*/ 	.word	0x00000110
        /*02e0*/ 	.short	0x0100
        /*02e2*/ 	.byte	0x08
	.zero		1


	//   ....[34]....
        /*02e4*/ 	.word	0x000004a0
        /*02e8*/ 	.word	0x000000ff
        /*02ec*/ 	.word	0x00000088
        /*02f0*/ 	.short	0x0100
        /*02f2*/ 	.byte	0x08
	.zero		1


	//   ....[35]....
        /*02f4*/ 	.word	0x000004b0
        /*02f8*/ 	.word	0x000000ff
        /*02fc*/ 	.word	0x00000118
        /*0300*/ 	.short	0x0100
        /*0302*/ 	.byte	0x08
	.zero		1


	//   ....[36]....
        /*0304*/ 	.word	0x000009f0
        /*0308*/ 	.word	0x000000ff
        /*030c*/ 	.word	0x00000150
        /*0310*/ 	.short	0x0100
        /*0312*/ 	.byte	0x08
	.zero		1


	//   ....[37]....
        /*0314*/ 	.word	0x00000a80
        /*0318*/ 	.word	0x000000ff
        /*031c*/ 	.word	0x00000158
        /*0320*/ 	.short	0x0100
        /*0322*/ 	.byte	0x08
	.zero		1


	//   ....[38]....
        /*0324*/ 	.word	0x00000ac0
        /*0328*/ 	.word	0x000000ff
        /*032c*/ 	.word	0x00000130
        /*0330*/ 	.short	0x0100
        /*0332*/ 	.byte	0x09
	.zero		1


	//   ....[39]....
        /*0334*/ 	.word	0x00000ad0
        /*0338*/ 	.word	0x000000ff
        /*033c*/ 	.word	0x00000138
        /*0340*/ 	.short	0x0100
        /*0342*/ 	.byte	0x09
	.zero		1


	//   ....[40]....
        /*0344*/ 	.word	0x00000ae0
        /*0348*/ 	.word	0x000000ff
        /*034c*/ 	.word	0x00000140
        /*0350*/ 	.short	0x0100
        /*0352*/ 	.byte	0x09
	.zero		1


	//   ....[41]....
        /*0354*/ 	.word	0x00000af0
        /*0358*/ 	.word	0x000000ff
        /*035c*/ 	.word	0x00000148
        /*0360*/ 	.short	0x0100
        /*0362*/ 	.byte	0x09
	.zero		1


	//   ....[42]....
        /*0364*/ 	.word	0x00001920
        /*0368*/ 	.word	0x0000005f
        /*036c*/ 	.word	0x00000000
        /*0370*/ 	.short	0x010a
        /*0372*/ 	.byte	0x2a
	.zero		1


	//   ....[43]....
        /*0374*/ 	.word	0x00001ad0
        /*0378*/ 	.word	0x00000003
        /*037c*/ 	.word	0x00000000
        /*0380*/ 	.short	0x010a
        /*0382*/ 	.byte	0x3f
	.zero		1


	//   ....[44]....
        /*0384*/ 	.word	0x00001b10
        /*0388*/ 	.word	0x00000003
        /*038c*/ 	.word	0x00000000
        /*0390*/ 	.short	0x010a
        /*0392*/ 	.byte	0x3f
	.zero		1


	//   ....[45]....
        /*0394*/ 	.word	0x00001d10
        /*0398*/ 	.word	0x000000ff
        /*039c*/ 	.word	0x00000000
        /*03a0*/ 	.short	0x010a
        /*03a2*/ 	.byte	0x04
	.zero		1


	//   ....[46]....
        /*03a4*/ 	.word	0x00001d50
        /*03a8*/ 	.word	0x000000ff
        /*03ac*/ 	.word	0x00000000
        /*03b0*/ 	.short	0x010a
        /*03b2*/ 	.byte	0x04
	.zero		1


	//   ....[47]....
        /*03b4*/ 	.word	0x00001eb0
        /*03b8*/ 	.word	0x00000005
        /*03bc*/ 	.word	0x00000000
        /*03c0*/ 	.short	0x0101
        /*03c2*/ 	.byte	0x3f
	.zero		1


	//   ....[48]....
        /*03c4*/ 	.word	0x00001fb0
        /*03c8*/ 	.word	0x00000060
        /*03cc*/ 	.word	0x00000000
        /*03d0*/ 	.short	0x0101
        /*03d2*/ 	.byte	0x2f
	.zero		1


	//   ....[49]....
        /*03d4*/ 	.word	0x000020b0
        /*03d8*/ 	.word	0x00000003
        /*03dc*/ 	.word	0x00000000
        /*03e0*/ 	.short	0x0101
        /*03e2*/ 	.byte	0x3f
	.zero		1


	//   ....[50]....
        /*03e4*/ 	.word	0x00002170
        /*03e8*/ 	.word	0x0000005f
        /*03ec*/ 	.word	0x00000010
        /*03f0*/ 	.short	0x010a
        /*03f2*/ 	.byte	0x2a
	.zero		1


	//   ....[51]....
        /*03f4*/ 	.word	0x000055b0
        /*03f8*/ 	.word	0x00000062
        /*03fc*/ 	.word	0x00000000
        /*0400*/ 	.short	0x0101
        /*0402*/ 	.byte	0x2f
	.zero		1


	//   ....[52]....
        /*0404*/ 	.word	0x00005f70
        /*0408*/ 	.word	0x0000000c
        /*040c*/ 	.word	0x00000090
        /*0410*/ 	.short	0x010a
        /*0412*/ 	.byte	0x3f
	.zero		1


	//   ....[53]....
        /*0414*/ 	.word	0x00006330
        /*0418*/ 	.word	0x00000004
        /*041c*/ 	.word	0x00000158
        /*0420*/ 	.short	0x0101
        /*0422*/ 	.byte	0x3f
	.zero		1


	//   ....[54]....
        /*0424*/ 	.word	0x00006ac0
        /*0428*/ 	.word	0x00000007
        /*042c*/ 	.word	0x00000000
        /*0430*/ 	.short	0x010a
        /*0432*/ 	.byte	0x3f
	.zero		1


	//   ....[55]....
        /*0434*/ 	.word	0x00006b40
        /*0438*/ 	.word	0x00000009
        /*043c*/ 	.word	0x00000000
        /*0440*/ 	.short	0x010a
        /*0442*/ 	.byte	0x3f
	.zero		1


	//   ....[56]....
        /*0444*/ 	.word	0x00006bd0
        /*0448*/ 	.word	0x00000006
        /*044c*/ 	.word	0x00000000
        /*0450*/ 	.short	0x010a
        /*0452*/ 	.byte	0x3f
	.zero		1


	//   ....[57]....
        /*0454*/ 	.word	0x00006c60
        /*0458*/ 	.word	0x00000009
        /*045c*/ 	.word	0x00000000
        /*0460*/ 	.short	0x010a
        /*0462*/ 	.byte	0x3f
	.zero		1


	//   ....[58]....
        /*0464*/ 	.word	0x00006cf0
        /*0468*/ 	.word	0x00000006
        /*046c*/ 	.word	0x00000000
        /*0470*/ 	.short	0x010a
        /*0472*/ 	.byte	0x3f
	.zero		1


	//   ....[59]....
        /*0474*/ 	.word	0x00006d80
        /*0478*/ 	.word	0x00000009
        /*047c*/ 	.word	0x00000000
        /*0480*/ 	.short	0x010a
        /*0482*/ 	.byte	0x3f
	.zero		1


	//   ....[60]....
        /*0484*/ 	.word	0x00006e10
        /*0488*/ 	.word	0x00000006
        /*048c*/ 	.word	0x00000000
        /*0490*/ 	.short	0x010a
        /*0492*/ 	.byte	0x3f
	.zero		1


	//   ....[61]....
        /*0494*/ 	.word	0x00006ea0
        /*0498*/ 	.word	0x00000009
        /*049c*/ 	.word	0x00000000
        /*04a0*/ 	.short	0x010a
        /*04a2*/ 	.byte	0x3f
	.zero		1


	//   ....[62]....
        /*04a4*/ 	.word	0x00006f30
        /*04a8*/ 	.word	0x00000006
        /*04ac*/ 	.word	0x00000000
        /*04b0*/ 	.short	0x010a
        /*04b2*/ 	.byte	0x3f
	.zero		1


	//   ....[63]....
        /*04b4*/ 	.word	0x00006fc0
        /*04b8*/ 	.word	0x00000009
        /*04bc*/ 	.word	0x00000000
        /*04c0*/ 	.short	0x010a
        /*04c2*/ 	.byte	0x3f
	.zero		1


	//   ....[64]....
        /*04c4*/ 	.word	0x00007050
        /*04c8*/ 	.word	0x00000006
        /*04cc*/ 	.word	0x00000000
        /*04d0*/ 	.short	0x010a
        /*04d2*/ 	.byte	0x3f
	.zero		1


	//   ....[65]....
        /*04d4*/ 	.word	0x000070e0
        /*04d8*/ 	.word	0x00000009
        /*04dc*/ 	.word	0x00000000
        /*04e0*/ 	.short	0x010a
        /*04e2*/ 	.byte	0x3f
	.zero		1


	//   ....[66]....
        /*04e4*/ 	.word	0x00007170
        /*04e8*/ 	.word	0x00000006
        /*04ec*/ 	.word	0x00000000
        /*04f0*/ 	.short	0x010a
        /*04f2*/ 	.byte	0x3f
	.zero		1


	//   ....[67]....
        /*04f4*/ 	.word	0x00007200
        /*04f8*/ 	.word	0x00000009
        /*04fc*/ 	.word	0x00000000
        /*0500*/ 	.short	0x010a
        /*0502*/ 	.byte	0x3f
	.zero		1


	//   ....[68]....
        /*0504*/ 	.word	0x00007290
        /*0508*/ 	.word	0x00000006
        /*050c*/ 	.word	0x00000000
        /*0510*/ 	.short	0x010a
        /*0512*/ 	.byte	0x3f
	.zero		1


	//   ....[69]....
        /*0514*/ 	.word	0x00007320
        /*0518*/ 	.word	0x00000009
        /*051c*/ 	.word	0x00000000
        /*0520*/ 	.short	0x010a
        /*0522*/ 	.byte	0x3f
	.zero		1


	//   ....[70]....
        /*0524*/ 	.word	0x000073b0
        /*0528*/ 	.word	0x00000006
        /*052c*/ 	.word	0x00000000
        /*0530*/ 	.short	0x010a
        /*0532*/ 	.byte	0x3f
	.zero		1


	//   ....[71]....
        /*0534*/ 	.word	0x00007440
        /*0538*/ 	.word	0x00000003
        /*053c*/ 	.word	0x00000000
        /*0540*/ 	.short	0x010a
        /*0542*/ 	.byte	0x3f
	.zero		1


	//   ....[72]....
        /*0544*/ 	.word	0x000074a0
        /*0548*/ 	.word	0x00000061
        /*054c*/ 	.word	0x00000000
        /*0550*/ 	.short	0x010a
        /*0552*/ 	.byte	0x3f
	.zero		1


	//   ....[73]....
        /*0554*/ 	.word	0x000074f0
        /*0558*/ 	.word	0x00000003
        /*055c*/ 	.word	0x00000000
        /*0560*/ 	.short	0x010a
        /*0562*/ 	.byte	0x3f
	.zero		1


	//   ....[74]....
        /*0564*/ 	.word	0x00007550
        /*0568*/ 	.word	0x00000005
        /*056c*/ 	.word	0x00000000
        /*0570*/ 	.short	0x010a
        /*0572*/ 	.byte	0x3f
	.zero		1


	//   ....[75]....
        /*0574*/ 	.word	0x000075a0
        /*0578*/ 	.word	0x00000061
        /*057c*/ 	.word	0x00000010
        /*0580*/ 	.short	0x010a
        /*0582*/ 	.byte	0x3f
	.zero		1


	//   ....[76]....
        /*0584*/ 	.word	0x00007670
        /*0588*/ 	.word	0x0000000c
        /*058c*/ 	.word	0x00000090
        /*0590*/ 	.short	0x010a
        /*0592*/ 	.byte	0x3f
	.zero		1


	//   ....[77]....
        /*0594*/ 	.word	0x00007740
        /*0598*/ 	.word	0x00000007
        /*059c*/ 	.word	0x00000000
        /*05a0*/ 	.short	0x010a
        /*05a2*/ 	.byte	0x3f
	.zero		1


	//   ....[78]....
        /*05a4*/ 	.word	0x00007790
        /*05a8*/ 	.word	0x00000009
        /*05ac*/ 	.word	0x00000000
        /*05b0*/ 	.short	0x010a
        /*05b2*/ 	.byte	0x3f
	.zero		1


	//   ....[79]....
        /*05b4*/ 	.word	0x000077e0
        /*05b8*/ 	.word	0x00000006
        /*05bc*/ 	.word	0x00000000
        /*05c0*/ 	.short	0x010a
        /*05c2*/ 	.byte	0x3f
	.zero		1


	//   ....[80]....
        /*05c4*/ 	.word	0x00007830
        /*05c8*/ 	.word	0x00000009
        /*05cc*/ 	.word	0x00000000
        /*05d0*/ 	.short	0x010a
        /*05d2*/ 	.byte	0x3f
	.zero		1


	//   ....[81]....
        /*05d4*/ 	.word	0x00007880
        /*05d8*/ 	.word	0x00000006
        /*05dc*/ 	.word	0x00000000
        /*05e0*/ 	.short	0x010a
        /*05e2*/ 	.byte	0x3f
	.zero		1


	//   ....[82]....
        /*05e4*/ 	.word	0x000078d0
        /*05e8*/ 	.word	0x00000009
        /*05ec*/ 	.word	0x00000000
        /*05f0*/ 	.short	0x010a
        /*05f2*/ 	.byte	0x3f
	.zero		1


	//   ....[83]....
        /*05f4*/ 	.word	0x00007920
        /*05f8*/ 	.word	0x00000006
        /*05fc*/ 	.word	0x00000000
        /*0600*/ 	.short	0x010a
        /*0602*/ 	.byte	0x3f
	.zero		1


	//   ....[84]....
        /*0604*/ 	.word	0x00007970
        /*0608*/ 	.word	0x00000009
        /*060c*/ 	.word	0x00000000
        /*0610*/ 	.short	0x010a
        /*0612*/ 	.byte	0x3f
	.zero		1


	//   ....[85]....
        /*0614*/ 	.word	0x000079c0
        /*0618*/ 	.word	0x00000006
        /*061c*/ 	.word	0x00000000
        /*0620*/ 	.short	0x010a
        /*0622*/ 	.byte	0x3f
	.zero		1


	//   ....[86]....
        /*0624*/ 	.word	0x00007a10
        /*0628*/ 	.word	0x00000009
        /*062c*/ 	.word	0x00000000
        /*0630*/ 	.short	0x010a
        /*0632*/ 	.byte	0x3f
	.zero		1


	//   ....[87]....
        /*0634*/ 	.word	0x00007a60
        /*0638*/ 	.word	0x00000006
        /*063c*/ 	.word	0x00000000
        /*0640*/ 	.short	0x010a
        /*0642*/ 	.byte	0x3f
	.zero		1


	//   ....[88]....
        /*0644*/ 	.word	0x00007ab0
        /*0648*/ 	.word	0x00000009
        /*064c*/ 	.word	0x00000000
        /*0650*/ 	.short	0x010a
        /*0652*/ 	.byte	0x3f
	.zero		1


	//   ....[89]....
        /*0654*/ 	.word	0x00007b00
        /*0658*/ 	.word	0x00000006
        /*065c*/ 	.word	0x00000000
        /*0660*/ 	.short	0x010a
        /*0662*/ 	.byte	0x3f
	.zero		1


	//   ....[90]....
        /*0664*/ 	.word	0x00007b50
        /*0668*/ 	.word	0x00000009
        /*066c*/ 	.word	0x00000000
        /*0670*/ 	.short	0x010a
        /*0672*/ 	.byte	0x3f
	.zero		1


	//   ....[91]....
        /*0674*/ 	.word	0x00007ba0
        /*0678*/ 	.word	0x00000006
        /*067c*/ 	.word	0x00000000
        /*0680*/ 	.short	0x010a
        /*0682*/ 	.byte	0x3f
	.zero		1


	//   ....[92]....
        /*0684*/ 	.word	0x00007bf0
        /*0688*/ 	.word	0x00000009
        /*068c*/ 	.word	0x00000000
        /*0690*/ 	.short	0x010a
        /*0692*/ 	.byte	0x3f
	.zero		1


	//   ....[93]....
        /*0694*/ 	.word	0x00007c40
        /*0698*/ 	.word	0x00000006
        /*069c*/ 	.word	0x00000000
        /*06a0*/ 	.short	0x010a
        /*06a2*/ 	.byte	0x3f
	.zero		1


	//----- nvinfo : EIATTR_NUM_MBARRIERS
	.align		4
.L_37:
        /*06a4*/ 	.byte	0x03, 0x38
        /*06a6*/ 	.short	0x002a


	//----- nvinfo : EIATTR_EXIT_INSTR_OFFSETS
	.align		4
        /*06a8*/ 	.byte	0x04, 0x1c
        /*06aa*/ 	.short	(.L_39 - .L_38)


	//   ....[0]....
.L_38:
        /*06ac*/ 	.word	0x000015e0


	//   ....[1]....
        /*06b0*/ 	.word	0x00001640


	//   ....[2]....
        /*06b4*/ 	.word	0x00005c40


	//   ....[3]....
        /*06b8*/ 	.word	0x00005c70


	//   ....[4]....
        /*06bc*/ 	.word	0x00007490


	//----- nvinfo : EIATTR_MAX_THREADS
	.align		4
.L_39:
        /*06c0*/ 	.byte	0x04, 0x05
        /*06c2*/ 	.short	(.L_41 - .L_40)
.L_40:
        /*06c4*/ 	.word	0x00000180
        /*06c8*/ 	.word	0x00000001
        /*06cc*/ 	.word	0x00000001


	//----- nvinfo : EIATTR_CRS_STACK_SIZE
	.align		4
.L_41:
        /*06d0*/ 	.byte	0x04, 0x1e
        /*06d2*/ 	.short	(.L_43 - .L_42)
.L_42:
        /*06d4*/ 	.word	0x00000000


	//----- nvinfo : EIATTR_CBANK_PARAM_SIZE
	.align		4
.L_43:
        /*06d8*/ 	.byte	0x03, 0x19
        /*06da*/ 	.short	0x0470


	//----- nvinfo : EIATTR_PARAM_CBANK
	.align		4
        /*06dc*/ 	.byte	0x04, 0x0a
        /*06de*/ 	.short	(.L_45 - .L_44)
	.align		4
.L_44:
        /*06e0*/ 	.word	index@(.nv.constant0._ZN7cutlass13device_kernelINS_4gemm6kernel13GemmUniversalIN4cute5tupleIJiiiiEEENS1_10collective13CollectiveMmaINS1_34MainloopSm90TmaGmmaWarpSpecializedILi18ENS5_IJNS4_1CILi2EEENSA_ILi1EEESC_EEENS1_32KernelTmaWarpSpecializedPingpongEEENS5_IJNSA_ILi64EEENSA_ILi128EEESG_EEEaNS5_IJlSC_lEEEaSJ_NS4_8TiledMMAINS4_8MMA_AtomIJNS4_4SM904GMMA27MMA_64x128x32_S32S8S8_SS_TNEEEENS4_6LayoutINS5_IJSC_SC_SC_EEENS5_IJNSA_ILi0EEESS_SS_EEEEENS5_IJNS4_10UnderscoreESV_SV_EEEEENS4_13SM90_TMA_LOADENS4_14ComposedLayoutINS4_7SwizzleILi2ELi4ELi3EEENS4_18smem_ptr_flag_bitsILi8EEENSQ_INS5_IJNSA_ILi8EEESG_EEENS5_IJSG_SC_EEEEEEEvNS4_8identityENS4_23SM90_TMA_LOAD_MULTICASTES18_vS19_EENS_8epilogue10collective6detail29Sm90TmaWarpSpecializedAdapterINS1D_15DefaultEpilogueIaSJ_SJ_NS1C_6thread17LinearCombinationIaLi1EiiLNS1H_9ScaleType4KindE0ELNS_15FloatRoundStyleE2EaEENS1_15EpilogueDefaultEEEEEvvEEEEvNT_6ParamsE)
        /*06e4*/ 	.short	0x0210
        /*06e6*/ 	.short	0x0470


	//----- nvinfo : EIATTR_SW_WAR
	.align		4
.L_45:
        /*06e8*/ 	.byte	0x04, 0x36
        /*06ea*/ 	.short	(.L_47 - .L_46)
.L_46:
        /*06ec*/ 	.word	0x00000008
.L_47:


//--------------------- .nv.callgraph             --------------------------
	.section	.nv.callgraph,"",@"SHT_CUDA_CALLGRAPH"
	.align	4
	.sectionentsize	8
	.align		4
        /*0000*/ 	.word	0x00000000
	.align		4
        /*0004*/ 	.word	0xffffffff
	.align		4
        /*0008*/ 	.word	index@(_ZN7cutlass13device_kernelINS_4gemm6kernel13GemmUniversalIN4cute5tupleIJiiiiEEENS1_10collective13CollectiveMmaINS1_34MainloopSm90TmaGmmaWarpSpecializedILi18ENS5_IJNS4_1CILi2EEENSA_ILi1EEESC_EEENS1_32KernelTmaWarpSpecializedPingpongEEENS5_IJNSA_ILi64EEENSA_ILi128EEESG_EEEaNS5_IJlSC_lEEEaSJ_NS4_8TiledMMAINS4_8MMA_AtomIJNS4_4SM904GMMA27MMA_64x128x32_S32S8S8_SS_TNEEEENS4_6LayoutINS5_IJSC_SC_SC_EEENS5_IJNSA_ILi0EEESS_SS_EEEEENS5_IJNS4_10UnderscoreESV_SV_EEEEENS4_13SM90_TMA_LOADENS4_14ComposedLayoutINS4_7SwizzleILi2ELi4ELi3EEENS4_18smem_ptr_flag_bitsILi8EEENSQ_INS5_IJNSA_ILi8EEESG_EEENS5_IJSG_SC_EEEEEEEvNS4_8identityENS4_23SM90_TMA_LOAD_MULTICASTES18_vS19_EENS_8epilogue10collective6detail29Sm90TmaWarpSpecializedAdapterINS1D_15DefaultEpilogueIaSJ_SJ_NS1C_6thread17LinearCombinationIaLi1EiiLNS1H_9ScaleType4KindE0ELNS_15FloatRoundStyleE2EaEENS1_15EpilogueDefaultEEEEEvvEEEEvNT_6ParamsE)
	.align		4
        /*000c*/ 	.word	index@(__assertfail)
	.align		4
        /*0010*/ 	.word	0x00000000
	.align		4
        /*0014*/ 	.word	0xfffffffe
	.align		4
        /*0018*/ 	.word	0x00000000
	.align		4
        /*001c*/ 	.word	0xfffffffd
	.align		4
        /*0020*/ 	.word	0x00000000
	.align		4
        /*0024*/ 	.word	0xfffffffc


//--------------------- .nv.constant4             --------------------------
	.section	.nv.constant4,"a",@progbits
	.align	8
	.align		8
.nv.constant4:
        /*0000*/ 	.dword	__assertfail
	.align		8
        /*0008*/ 	.dword	__unnamed_1
	.align		8
        /*0010*/ 	.dword	_ZN40_INTERNAL_f2cb7c7e_4_k_cu_6a55083d_113904cuda3std3__45__cpo5beginE
	.align		8
        /*0018*/ 	.dword	_ZN40_INTERNAL_f2cb7c7e_4_k_cu_6a55083d_113904cuda3std3__45__cpo3endE
	.align		8
        /*0020*/ 	.dword	_ZN40_INTERNAL_f2cb7c7e_4_k_cu_6a55083d_113904cuda3std3__45__cpo6cbeginE
	.align		8
        /*0028*/ 	.dword	_ZN40_INTERNAL_f2cb7c7e_4_k_cu_6a55083d_113904cuda3std3__45__cpo4cendE
	.align		8
        /*0030*/ 	.dword	_ZN40_INTERNAL_f2cb7c7e_4_k_cu_6a55083d_113904cuda3std3__442_GLOBAL__N__f2cb7c7e_4_k_cu_6a55083d_113906ignoreE
	.align		8
        /*0038*/ 	.dword	_ZN40_INTERNAL_f2cb7c7e_4_k_cu_6a55083d_113904cuda3std3__419piecewise_constructE
	.align		8
        /*0040*/ 	.dword	_ZN40_INTERNAL_f2cb7c7e_4_k_cu_6a55083d_113904cuda3std3__48in_placeE
	.align		8
        /*0048*/ 	.dword	_ZN40_INTERNAL_f2cb7c7e_4_k_cu_6a55083d_113904cuda3std6ranges3__45__cpo4swapE
	.align		8
        /*0050*/ 	.dword	_ZN40_INTERNAL_f2cb7c7e_4_k_cu_6a55083d_113904cuda3std6ranges3__45__cpo9iter_moveE
	.align		8
        /*0058*/ 	.dword	_ZN40_INTERNAL_f2cb7c7e_4_k_cu_6a55083d_113904cute7productE
	.align		8
        /*0060*/ 	.dword	_ZN40_INTERNAL_f2cb7c7e_4_k_cu_6a55083d_113904cute1_E
	.align		8
        /*0068*/ 	.dword	$str$22
	.align		8
        /*0070*/ 	.dword	$str$23


//--------------------- .text._ZN7cutlass13device_kernelINS_4gemm6kernel13GemmUniversalIN4cute5tupleIJiiiiEEENS1_10collective13CollectiveMmaINS1_34MainloopSm90TmaGmmaWarpSpecializedILi18ENS5_IJNS4_1CILi2EEENSA_ILi1EEESC_EEENS1_32KernelTmaWarpSpecializedPingpongEEENS5_IJNSA_ILi64EEENSA_ILi128EEESG_EEEaNS5_IJlSC_lEEEaSJ_NS4_8TiledMMAINS4_8MMA_AtomIJNS4_4SM904GMMA27MMA_64x128x32_S32S8S8_SS_TNEEEENS4_6LayoutINS5_IJSC_SC_SC_EEENS5_IJNSA_ILi0EEESS_SS_EEEEENS5_IJNS4_10UnderscoreESV_SV_EEEEENS4_13SM90_TMA_LOADENS4_14ComposedLayoutINS4_7SwizzleILi2ELi4ELi3EEENS4_18smem_ptr_flag_bitsILi8EEENSQ_INS5_IJNSA_ILi8EEESG_EEENS5_IJSG_SC_EEEEEEEvNS4_8identityENS4_23SM90_TMA_LOAD_MULTICASTES18_vS19_EENS_8epilogue10collective6detail29Sm90TmaWarpSpecializedAdapterINS1D_15DefaultEpilogueIaSJ_SJ_NS1C_6thread17LinearCombinationIaLi1EiiLNS1H_9ScaleType4KindE0ELNS_15FloatRoundStyleE2EaEENS1_15EpilogueDefaultEEEEEvvEEEEvNT_6ParamsE --------------------------
	.section	.text._ZN7cutlass13device_kernelINS_4gemm6kernel13GemmUniversalIN4cute5tupleIJiiiiEEENS1_10collective13CollectiveMmaINS1_34MainloopSm90TmaGmmaWarpSpecializedILi18ENS5_IJNS4_1CILi2EEENSA_ILi1EEESC_EEENS1_32KernelTmaWarpSpecializedPingpongEEENS5_IJNSA_ILi64EEENSA_ILi128EEESG_EEEaNS5_IJlSC_lEEEaSJ_NS4_8TiledMMAINS4_8MMA_AtomIJNS4_4SM904GMMA27MMA_64x128x32_S32S8S8_SS_TNEEEENS4_6LayoutINS5_IJSC_SC_SC_EEENS5_IJNSA_ILi0EEESS_SS_EEEEENS5_IJNS4_10UnderscoreESV_SV_EEEEENS4_13SM90_TMA_LOADENS4_14ComposedLayoutINS4_7SwizzleILi2ELi4ELi3EEENS4_18smem_ptr_flag_bitsILi8EEENSQ_INS5_IJNSA_ILi8EEESG_EEENS5_IJSG_SC_EEEEEEEvNS4_8identityENS4_23SM90_TMA_LOAD_MULTICASTES18_vS19_EENS_8epilogue10collective6detail29Sm90TmaWarpSpecializedAdapterINS1D_15DefaultEpilogueIaSJ_SJ_NS1C_6thread17LinearCombinationIaLi1EiiLNS1H_9ScaleType4KindE0ELNS_15FloatRoundStyleE2EaEENS1_15EpilogueDefaultEEEEEvvEEEEvNT_6ParamsE,"ax",@progbits
	.align	128
.text._ZN7cutlass13device_kernelINS_4gemm6kernel13GemmUniversalIN4cute5tupleIJiiiiEEENS1_10collective13CollectiveMmaINS1_34MainloopSm90TmaGmmaWarpSpecializedILi18ENS5_IJNS4_1CILi2EEENSA_ILi1EEESC_EEENS1_32KernelTmaWarpSpecializedPingpongEEENS5_IJNSA_ILi64EEENSA_ILi128EEESG_EEEaNS5_IJlSC_lEEEaSJ_NS4_8TiledMMAINS4_8MMA_AtomIJNS4_4SM904GMMA27MMA_64x128x32_S32S8S8_SS_TNEEEENS4_6LayoutINS5_IJSC_SC_SC_EEENS5_IJNSA_ILi0EEESS_SS_EEEEENS5_IJNS4_10UnderscoreESV_SV_EEEEENS4_13SM90_TMA_LOADENS4_14ComposedLayoutINS4_7SwizzleILi2ELi4ELi3EEENS4_18smem_ptr_flag_bitsILi8EEENSQ_INS5_IJNSA_ILi8EEESG_EEENS5_IJSG_SC_EEEEEEEvNS4_8identityENS4_23SM90_TMA_LOAD_MULTICASTES18_vS19_EENS_8epilogue10collective6detail29Sm90TmaWarpSpecializedAdapterINS1D_15DefaultEpilogueIaSJ_SJ_NS1C_6thread17LinearCombinationIaLi1EiiLNS1H_9ScaleType4KindE0ELNS_15FloatRoundStyleE2EaEENS1_15EpilogueDefaultEEEEEvvEEEEvNT_6ParamsE:
        .type           _ZN7cutlass13device_kernelINS_4gemm6kernel13GemmUniversalIN4cute5tupleIJiiiiEEENS1_10collective13CollectiveMmaINS1_34MainloopSm90TmaGmmaWarpSpecializedILi18ENS5_IJNS4_1CILi2EEENSA_ILi1EEESC_EEENS1_32KernelTmaWarpSpecializedPingpongEEENS5_IJNSA_ILi64EEENSA_ILi128EEESG_EEEaNS5_IJlSC_lEEEaSJ_NS4_8TiledMMAINS4_8MMA_AtomIJNS4_4SM904GMMA27MMA_64x128x32_S32S8S8_SS_TNEEEENS4_6LayoutINS5_IJSC_SC_SC_EEENS5_IJNSA_ILi0EEESS_SS_EEEEENS5_IJNS4_10UnderscoreESV_SV_EEEEENS4_13SM90_TMA_LOADENS4_14ComposedLayoutINS4_7SwizzleILi2ELi4ELi3EEENS4_18smem_ptr_flag_bitsILi8EEENSQ_INS5_IJNSA_ILi8EEESG_EEENS5_IJSG_SC_EEEEEEEvNS4_8identityENS4_23SM90_TMA_LOAD_MULTICASTES18_vS19_EENS_8epilogue10collective6detail29Sm90TmaWarpSpecializedAdapterINS1D_15DefaultEpilogueIaSJ_SJ_NS1C_6thread17LinearCombinationIaLi1EiiLNS1H_9ScaleType4KindE0ELNS_15FloatRoundStyleE2EaEENS1_15EpilogueDefaultEEEEEvvEEEEvNT_6ParamsE,@function
        .size           _ZN7cutlass13device_kernelINS_4gemm6kernel13GemmUniversalIN4cute5tupleIJiiiiEEENS1_10collective13CollectiveMmaINS1_34MainloopSm90TmaGmmaWarpSpecializedILi18ENS5_IJNS4_1CILi2EEENSA_ILi1EEESC_EEENS1_32KernelTmaWarpSpecializedPingpongEEENS5_IJNSA_ILi64EEENSA_ILi128EEESG_EEEaNS5_IJlSC_lEEEaSJ_NS4_8TiledMMAINS4_8MMA_AtomIJNS4_4SM904GMMA27MMA_64x128x32_S32S8S8_SS_TNEEEENS4_6LayoutINS5_IJSC_SC_SC_EEENS5_IJNSA_ILi0EEESS_SS_EEEEENS5_IJNS4_10UnderscoreESV_SV_EEEEENS4_13SM90_TMA_LOADENS4_14ComposedLayoutINS4_7SwizzleILi2ELi4ELi3EEENS4_18smem_ptr_flag_bitsILi8EEENSQ_INS5_IJNSA_ILi8EEESG_EEENS5_IJSG_SC_EEEEEEEvNS4_8identityENS4_23SM90_TMA_LOAD_MULTICASTES18_vS19_EENS_8epilogue10collective6detail29Sm90TmaWarpSpecializedAdapterINS1D_15DefaultEpilogueIaSJ_SJ_NS1C_6thread17LinearCombinationIaLi1EiiLNS1H_9ScaleType4KindE0ELNS_15FloatRoundStyleE2EaEENS1_15EpilogueDefaultEEEEEvvEEEEvNT_6ParamsE,(.L_x_234 - _ZN7cutlass13device_kernelINS_4gemm6kernel13GemmUniversalIN4cute5tupleIJiiiiEEENS1_10collective13CollectiveMmaINS1_34MainloopSm90TmaGmmaWarpSpecializedILi18ENS5_IJNS4_1CILi2EEENSA_ILi1EEESC_EEENS1_32KernelTmaWarpSpecializedPingpongEEENS5_IJNSA_ILi64EEENSA_ILi128EEESG_EEEaNS5_IJlSC_lEEEaSJ_NS4_8TiledMMAINS4_8MMA_AtomIJNS4_4SM904GMMA27MMA_64x128x32_S32S8S8_SS_TNEEEENS4_6LayoutINS5_IJSC_SC_SC_EEENS5_IJNSA_ILi0EEESS_SS_EEEEENS5_IJNS4_10UnderscoreESV_SV_EEEEENS4_13SM90_TMA_LOADENS4_14ComposedLayoutINS4_7SwizzleILi2ELi4ELi3EEENS4_18smem_ptr_flag_bitsILi8EEENSQ_INS5_IJNSA_ILi8EEESG_EEENS5_IJSG_SC_EEEEEEEvNS4_8identityENS4_23SM90_TMA_LOAD_MULTICASTES18_vS19_EENS_8epilogue10collective6detail29Sm90TmaWarpSpecializedAdapterINS1D_15DefaultEpilogueIaSJ_SJ_NS1C_6thread17LinearCombinationIaLi1EiiLNS1H_9ScaleType4KindE0ELNS_15FloatRoundStyleE2EaEENS1_15EpilogueDefaultEEEEEvvEEEEvNT_6ParamsE)
        .other          _ZN7cutlass13device_kernelINS_4gemm6kernel13GemmUniversalIN4cute5tupleIJiiiiEEENS1_10collective13CollectiveMmaINS1_34MainloopSm90TmaGmmaWarpSpecializedILi18ENS5_IJNS4_1CILi2EEENSA_ILi1EEESC_EEENS1_32KernelTmaWarpSpecializedPingpongEEENS5_IJNSA_ILi64EEENSA_ILi128EEESG_EEEaNS5_IJlSC_lEEEaSJ_NS4_8TiledMMAINS4_8MMA_AtomIJNS4_4SM904GMMA27MMA_64x128x32_S32S8S8_SS_TNEEEENS4_6LayoutINS5_IJSC_SC_SC_EEENS5_IJNSA_ILi0EEESS_SS_EEEEENS5_IJNS4_10UnderscoreESV_SV_EEEEENS4_13SM90_TMA_LOADENS4_14ComposedLayoutINS4_7SwizzleILi2ELi4ELi3EEENS4_18smem_ptr_flag_bitsILi8EEENSQ_INS5_IJNSA_ILi8EEESG_EEENS5_IJSG_SC_EEEEEEEvNS4_8identityENS4_23SM90_TMA_LOAD_MULTICASTES18_vS19_EENS_8epilogue10collective6detail29Sm90TmaWarpSpecializedAdapterINS1D_15DefaultEpilogueIaSJ_SJ_NS1C_6thread17LinearCombinationIaLi1EiiLNS1H_9ScaleType4KindE0ELNS_15FloatRoundStyleE2EaEENS1_15EpilogueDefaultEEEEEvvEEEEvNT_6ParamsE,@"STO_CUDA_ENTRY STV_DEFAULT"
_ZN7cutlass13device_kernelINS_4gemm6kernel13GemmUniversalIN4cute5tupleIJiiiiEEENS1_10collective13CollectiveMmaINS1_34MainloopSm90TmaGmmaWarpSpecializedILi18ENS5_IJNS4_1CILi2EEENSA_ILi1EEESC_EEENS1_32KernelTmaWarpSpecializedPingpongEEENS5_IJNSA_ILi64EEENSA_ILi128EEESG_EEEaNS5_IJlSC_lEEEaSJ_NS4_8TiledMMAINS4_8MMA_AtomIJNS4_4SM904GMMA27MMA_64x128x32_S32S8S8_SS_TNEEEENS4_6LayoutINS5_IJSC_SC_SC_EEENS5_IJNSA_ILi0EEESS_SS_EEEEENS5_IJNS4_10UnderscoreESV_SV_EEEEENS4_13SM90_TMA_LOADENS4_14ComposedLayoutINS4_7SwizzleILi2ELi4ELi3EEENS4_18smem_ptr_flag_bitsILi8EEENSQ_INS5_IJNSA_ILi8EEESG_EEENS5_IJSG_SC_EEEEEEEvNS4_8identityENS4_23SM90_TMA_LOAD_MULTICASTES18_vS19_EENS_8epilogue10collective6detail29Sm90TmaWarpSpecializedAdapterINS1D_15DefaultEpilogueIaSJ_SJ_NS1C_6thread17LinearCombinationIaLi1EiiLNS1H_9ScaleType4KindE0ELNS_15FloatRoundStyleE2EaEENS1_15EpilogueDefaultEEEEEvvEEEEvNT_6ParamsE:
[----:B------:R-:W0:Y:S02]  /*0000*/  LDC R1, c[0x0][0x28] ;  /* 0x00000a00ff017b82 */ /* 0x000e240000000800 */
[----:B0-----:R-:W-:Y:S01]  /*0010*/  VIADD R1, R1, 0xfffffff8 ;  /* 0xfffffff801017836 */ /* 0x001fe20000000000 */
[----:B------:R-:W0:Y:S01]  /*0020*/  S2R R4, SR_TID.X ;  /* 0x0000000000047919 */ /* 0x000e220000002100 */
[----:B------:R-:W-:Y:S01]  /*0030*/  ELECT P0, URZ, PT ;  /* 0x00000000003f782f */ /* 0x000fe20003800000 */
[----:B------:R-:W-:Y:S01]  /*0040*/  BSSY B0, `(.L_x_0) ;  /* 0x000000f000007945 */ /* 0x000fe20003800000 */
[--C-:B0-----:R-:W-:Y:S02]  /*0050*/  SHF.R.U32.HI R2, RZ, 0x5, R4.reuse ;  /* 0x00000005ff027819 */ /* 0x101fe40000011604 */
[----:B------:R-:W-:-:S03]  /*0060*/  SHF.R.U32.HI R7, RZ, 0x7, R4 ;  /* 0x00000007ff077819 */ /* 0x000fc60000011604 */
[----:B------:R-:W0:Y:S04]  /*0070*/  SHFL.IDX PT, R5, R2, RZ, 0x1f ;  /* 0x00001fff02057589 */ /* 0x000e2800000e0000 */
[----:B------:R1:W2:Y:S01]  /*0080*/  SHFL.IDX PT, R10, R7, RZ, 0x1f ;  /* 0x00001fff070a7589 */ /* 0x0002a200000e0000 */
[----:B0-----:R-:W-:-:S13]  /*0090*/  ISETP.NE.OR P0, PT, R5, RZ, !P0 ;  /* 0x000000ff0500720c */ /* 0x001fda0004705670 */
[----:B-12---:R-:W-:Y:S05]  /*00a0*/  @P0 BRA `(.L_x_1) ;  /* 0x0000000000200947 */ /* 0x006fea0003800000 */
[----:B------:R-:W-:Y:S02]  /*00b0*/  ULDC.64 UR4, c[0x0][0x198] ;  /* 0x0000660000047ab9 */ /* 0x000fe40000000a00 */
[----:B------:R-:W-:Y:S02]  /*00c0*/  UIADD3 UR6, UP0, UR4, 0xf0, URZ ;  /* 0x000000f004067890 */ /* 0x000fe4000ff1e03f */
[----:B------:R-:W-:Y:S02]  /*00d0*/  UIADD3 UR4, UP1, UR4, 0x1f0, URZ ;  /* 0x000001f004047890 */ /* 0x000fe4000ff3e03f */
[----:B------:R-:W-:Y:S02]  /*00e0*/  UIADD3.X UR7, URZ, UR5, URZ, UP0, !UPT ;  /* 0x000000053f077290 */ /* 0x000fe400087fe43f */
[----:B------:R-:W-:-:S07]  /*00f0*/  UIADD3.X UR5, URZ, UR5, URZ, UP1, !UPT ;  /* 0x000000053f057290 */ /* 0x000fce0008ffe43f */
[----:B------:R0:W-:Y:S02]  /*0100*/  UTMACCTL.PF [UR6] ;  /* 0x00000000060079b9 */ /* 0x0001e40008040000 */
[----:B------:R0:W-:Y:S02]  /*0110*/  UTMACCTL.PF [UR4] ;  /* 0x00000000040079b9 */ /* 0x0001e40008040000 */
[----:B0-----:R-:W-:Y:S01]  /*0120*/  NOP ;  /* 0x0000000000007918 */ /* 0x001fe20000000000 */
.L_x_1:
[----:B------:R-:W-:Y:S05]  /*0130*/  BSYNC B0 ;  /* 0x0000000000007941 */ /* 0x000fea0003800000 */
.L_x_0:
[----:B------:R-:W0:Y:S01]  /*0140*/  SHFL.IDX PT, R8, R2, RZ, 0x1f ;  /* 0x00001fff02087589 */ /* 0x000e2200000e0000 */
[----:B------:R-:W-:-:S04]  /*0150*/  SHF.R.S32.HI R3, RZ, 0x1f, R4 ;  /* 0x0000001fff037819 */ /* 0x000fc80000011404 */
[----:B------:R-:W-:Y:S02]  /*0160*/  LEA.HI R3, R3, R4, RZ, 0x7 ;  /* 0x0000000403037211 */ /* 0x000fe400078f38ff */
[----:B0-----:R-:W-:-:S13]  /*0170*/  ISETP.NE.AND P0, PT, R8, RZ, PT ;  /* 0x000000ff0800720c */ /* 0x001fda0003f05270 */
[----:B------:R-:W-:Y:S05]  /*0180*/  @P0 BRA `(.L_x_2) ;  /* 0x0000000000d40947 */ /* 0x000fea0003800000 */
[----:B------:R-:W-:Y:S01]  /*0190*/  ELECT P0, URZ, PT ;  /* 0x00000000003f782f */ /* 0x000fe20003800000 */
[----:B------:R-:W-:-:S12]  /*01a0*/  BSSY B0, `(.L_x_2) ;  /* 0x0000033000007945 */ /* 0x000fd80003800000 */
[----:B------:R-:W-:Y:S05]  /*01b0*/  @!P0 BRA `(.L_x_3) ;  /* 0x0000000000c48947 */ /* 0x000fea0003800000 */
[----:B------:R-:W0:Y:S01]  /*01c0*/  S2UR UR8, SR_CgaCtaId ;  /* 0x00000000000879c3 */ /* 0x000e220000008800 */
[----:B------:R-:W-:Y:S01]  /*01d0*/  UMOV UR4, 0x400 ;  /* 0x0000040000047882 */ /* 0x000fe20000000000 */
[----:B------:R-:W-:Y:S01]  /*01e0*/  UMOV UR5, 0x1 ;  /* 0x0000000100057882 */ /* 0x000fe20000000000 */
[----:B------:R-:W-:Y:S02]  /*01f0*/  UMOV UR6, 0x2 ;  /* 0x0000000200067882 */ /* 0x000fe40000000000 */
[----:B------:R-:W-:-:S04]  /*0200*/  UIADD3 UR6, -UR6, 0x100000, URZ ;  /* 0x0010000006067890 */ /* 0x000fc8000fffe13f */
[----:B------:R-:W-:Y:S02]  /*0210*/  USHF.L.U32 UR7, UR6, 0xb, URZ ;  /* 0x0000000b06077899 */ /* 0x000fe4000800063f */
[----:B------:R-:W-:Y:S02]  /*0220*/  USHF.L.U32 UR6, UR6, 0x1, URZ ;  /* 0x0000000106067899 */ /* 0x000fe4000800063f */
[----:B0-----:R-:W-:Y:S02]  /*0230*/  ULEA UR8, UR8, UR4, 0x18 ;  /* 0x0000000408087291 */ /* 0x001fe4000f8ec03f */
[----:B------:R-:W-:-:S04]  /*0240*/  UIADD3 UR4, -UR5, 0x100000, URZ ;  /* 0x0010000005047890 */ /* 0x000fc8000fffe13f */
[----:B------:R-:W-:Y:S02]  /*0250*/  USHF.L.U32 UR5, UR4, 0xb, URZ ;  /* 0x0000000b04057899 */ /* 0x000fe4000800063f */
[----:B------:R-:W-:Y:S01]  /*0260*/  USHF.L.U32 UR4, UR4, 0x1, URZ ;  /* 0x0000000104047899 */ /* 0x000fe2000800063f */
[----:B------:R-:W0:Y:S11]  /*0270*/  FENCE.VIEW.ASYNC.S ;  /* 0x00000000000073c6 */ /* 0x000e360000000000 */
[----:B0-----:R0:W1:Y:S01]  /*0280*/  SYNCS.EXCH.64 URZ, [UR8], UR4 ;  /* 0x00000004083f75b2 */ /* 0x0010620008000100 */
[----:B------:R0:W2:Y:S01]  /*0290*/  SYNCS.EXCH.64 URZ, [UR8+0x90], UR6 ;  /* 0x00009006083f75b2 */ /* 0x0000a20008000100 */
[----:B------:R0:W3:Y:S01]  /*02a0*/  SYNCS.EXCH.64 URZ, [UR8+0x8], UR4 ;  /* 0x00000804083f75b2 */ /* 0x0000e20008000100 */
[----:B------:R0:W4:Y:S01]  /*02b0*/  SYNCS.EXCH.64 URZ, [UR8+0x98], UR6 ;  /* 0x00009806083f75b2 */ /* 0x0001220008000100 */
[----:B------:R0:W0:Y:S01]  /*02c0*/  SYNCS.EXCH.64 URZ, [UR8+0x10], UR4 ;  /* 0x00001004083f75b2 */ /* 0x0000220008000100 */
        /* <DEDUP_REMOVED lines=31> */
[----:B-1234-:R-:W-:Y:S01]  /*04c0*/  NOP ;  /* 0x0000000000007918 */ /* 0x01efe20000000000 */
.L_x_3:
[----:B0-----:R-:W-:Y:S05]  /*04d0*/  BSYNC B0 ;  /* 0x0000000000007941 */ /* 0x001fea0003800000 */
.L_x_2:
[----:B------:R-:W0:Y:S01]  /*04e0*/  SHFL.IDX PT, R13, R2, RZ, 0x1f ;  /* 0x00001fff020d7589 */ /* 0x000e2200000e0000 */
[----:B------:R-:W1:Y:S01]  /*04f0*/  S2UR UR12, SR_CTAID.X ;  /* 0x00000000000c79c3 */ /* 0x000e620000002500 */
[----:B------:R-:W-:Y:S02]  /*0500*/  LOP3.LUT R3, R3, 0xffffff80, RZ, 0xc0, !PT ;  /* 0xffffff8003037812 */ /* 0x000fe400078ec0ff */
[----:B------:R-:W-:Y:S01]  /*0510*/  ELECT P0, URZ, PT ;  /* 0x00000000003f782f */ /* 0x000fe20003800000 */
[----:B------:R2:W3:Y:S01]  /*0520*/  SHFL.IDX PT, R12, R2, RZ, 0x1f ;  /* 0x00001fff020c7589 */ /* 0x0004e200000e0000 */
[----:B------:R-:W-:Y:S01]  /*0530*/  ELECT P1, URZ, PT ;  /* 0x00000000003f782f */ /* 0x000fe20003820000 */
[----:B------:R-:W-:Y:S01]  /*0540*/  NOP ;  /* 0x0000000000007918 */ /* 0x000fe20000000000 */
[----:B------:R-:W-:Y:S01]  /*0550*/  IMAD.IADD R3, R4, 0x1, -R3 ;  /* 0x0000000104037824 */ /* 0x000fe200078e0a03 */
[----:B------:R-:W4:Y:S01]  /*0560*/  S2R R6, SR_CTAID.Y ;  /* 0x0000000000067919 */ /* 0x000f220000002600 */
[----:B------:R-:W-:Y:S01]  /*0570*/  ULDC UR4, c[0x0][0x150] ;  /* 0x0000540000047ab9 */ /* 0x000fe20000000800 */
[----:B------:R-:W5:Y:S01]  /*0580*/  LDC R14, c[0x0][0x144] ;  /* 0x00005100ff0e7b82 */ /* 0x000f620000000800 */
[----:B------:R-:W-:Y:S01]  /*0590*/  UMOV UR11, 0x80 ;  /* 0x00000080000b7882 */ /* 0x000fe20000000000 */
[----:B------:R-:W-:Y:S01]  /*05a0*/  SHF.R.S32.HI R0, RZ, 0x1f, R3 ;  /* 0x0000001fff007819 */ /* 0x000fe20000011403 */
[----:B------:R-:W-:Y:S01]  /*05b0*/  NOP ;  /* 0x0000000000007918 */ /* 0x000fe20000000000 */
[C---:B------:R-:W-:Y:S01]  /*05c0*/  VIADD R35, R10.reuse, 0xffffffff ;  /* 0xffffffff0a237836 */ /* 0x040fe20000000000 */
[----:B------:R-:W-:Y:S01]  /*05d0*/  ISETP.NE.AND P4, PT, R10, RZ, PT ;  /* 0x000000ff0a00720c */ /* 0x000fe20003f85270 */
[----:B------:R-:W-:Y:S01]  /*05e0*/  IMAD.MOV.U32 R89, RZ, RZ, 0x1 ;  /* 0x00000001ff597424 */ /* 0x000fe200078e00ff */
[----:B------:R-:W-:Y:S01]  /*05f0*/  LEA.HI R9, R0, R3, RZ, 0x3 ;  /* 0x0000000300097211 */ /* 0x000fe200078f18ff */
[----:B------:R-:W5:Y:S01]  /*0600*/  LDC R15, c[0x0][0x140] ;  /* 0x00005000ff0f7b82 */ /* 0x000f620000000800 */
[----:B------:R-:W-:-:S02]  /*0610*/  ISETP.GE.U32.AND P6, PT, R35, 0x2, PT ;  /* 0x000000022300780c */ /* 0x000fc40003fc6070 */
[--C-:B------:R-:W-:Y:S02]  /*0620*/  SHF.R.S32.HI R11, RZ, 0x3, R9.reuse ;  /* 0x00000003ff0b7819 */ /* 0x100fe40000011409 */
[----:B--2---:R-:W-:Y:S02]  /*0630*/  SHF.R.S32.HI R2, RZ, 0x1f, R9 ;  /* 0x0000001fff027819 */ /* 0x004fe40000011409 */
[----:B------:R-:W-:Y:S01]  /*0640*/  SHF.R.S32.HI R9, RZ, 0x1f, R8 ;  /* 0x0000001fff097819 */ /* 0x000fe20000011408 */
[----:B------:R-:W2:Y:S01]  /*0650*/  LDC R25, c[0x0][0x148] ;  /* 0x00005200ff197b82 */ /* 0x000ea20000000800 */
[----:B0-----:R-:W-:Y:S02]  /*0660*/  ISETP.NE.OR P0, PT, R13, RZ, !P0 ;  /* 0x000000ff0d00720c */ /* 0x001fe40004705670 */
[----:B-1----:R-:W-:Y:S02]  /*0670*/  I2FP.F32.U32 R13, UR12 ;  /* 0x0000000c000d7c45 */ /* 0x002fe40008201000 */
[----:B------:R-:W-:-:S02]  /*0680*/  LEA.HI R2, R2, R11, RZ, 0x2 ;  /* 0x0000000b02027211 */ /* 0x000fc400078f10ff */
[----:B------:R-:W-:Y:S01]  /*0690*/  LEA.HI R9, R9, R8, RZ, 0x2 ;  /* 0x0000000809097211 */ /* 0x000fe200078f10ff */
[----:B------:R-:W-:Y:S01]  /*06a0*/  FMUL R13, R13, UR4 ;  /* 0x000000040d0d7c20 */ /* 0x000fe20008400000 */
[----:B---3--:R-:W-:Y:S01]  /*06b0*/  ISETP.NE.OR P1, PT, R12, RZ, !P1 ;  /* 0x000000ff0c00720c */ /* 0x008fe20004f25670 */
[----:B------:R-:W-:Y:S01]  /*06c0*/  ULDC UR4, c[0x0][0x154] ;  /* 0x0000550000047ab9 */ /* 0x000fe20000000800 */
[----:B------:R-:W-:Y:S02]  /*06d0*/  LOP3.LUT R12, R2, 0xfffffffc, RZ, 0xc0, !PT ;  /* 0xfffffffc020c7812 */ /* 0x000fe400078ec0ff */
[----:B------:R-:W-:Y:S01]  /*06e0*/  LOP3.LUT R9, R9, 0x3ffffffc, RZ, 0xc0, !PT ;  /* 0x3ffffffc09097812 */ /* 0x000fe200078ec0ff */
[----:B------:R-:W0:Y:S01]  /*06f0*/  F2I.U32.TRUNC.NTZ R13, R13 ;  /* 0x0000000d000d7305 */ /* 0x000e22000020f000 */
[----:B------:R-:W-:Y:S01]  /*0700*/  SHF.R.S32.HI R2, RZ, 0x1f, R5 ;  /* 0x0000001fff027819 */ /* 0x000fe20000011405 */
[----:B------:R-:W-:Y:S01]  /*0710*/  IMAD.IADD R12, R11, 0x1, -R12 ;  /* 0x000000010b0c7824 */ /* 0x000fe200078e0a0c */
[----:B------:R-:W-:Y:S01]  /*0720*/  VOTEU.ALL UP1, P0 ;  /* 0x00000000003f7886 */ /* 0x000fe20000020000 */
[----:B------:R-:W-:Y:S01]  /*0730*/  IMAD.IADD R9, R8, 0x1, -R9 ;  /* 0x0000000108097824 */ /* 0x000fe200078e0a09 */
[----:B------:R-:W-:Y:S01]  /*0740*/  LEA.HI R2, R2, R5, RZ, 0x2 ;  /* 0x0000000502027211 */ /* 0x000fe200078f10ff */
[----:B------:R-:W-:Y:S01]  /*0750*/  VOTEU.ALL UP0, P0 ;  /* 0x00000000003f7886 */ /* 0x000fe20000000000 */
[----:B----4-:R-:W-:Y:S01]  /*0760*/  I2FP.F32.U32 R8, R6 ;  /* 0x0000000600087245 */ /* 0x010fe20000201000 */
[----:B------:R-:W-:Y:S01]  /*0770*/  IMAD R9, R9, 0x4, R12 ;  /* 0x0000000409097824 */ /* 0x000fe200078e020c */
[----:B------:R-:W-:Y:S01]  /*0780*/  LOP3.LUT R2, R2, 0xfffffffc, RZ, 0xc0, !PT ;  /* 0xfffffffc02027812 */ /* 0x000fe200078ec0ff */
[----:B------:R-:W-:Y:S01]  /*0790*/  VOTEU.ALL UP2, P1 ;  /* 0x00000000003f7886 */ /* 0x000fe20000840000 */
[----:B------:R-:W1:Y:S01]  /*07a0*/  @!UP1 S2UR UR7, SR_CgaCtaId ;  /* 0x00000000000799c3 */ /* 0x000e620000008800 */
[----:B------:R-:W-:Y:S01]  /*07b0*/  FMUL R8, R8, UR4 ;  /* 0x0000000408087c20 */ /* 0x000fe20008400000 */
[----:B------:R-:W-:Y:S01]  /*07c0*/  IMAD.SHL.U32 R88, R9, 0x4, RZ ;  /* 0x0000000409587824 */ /* 0x000fe200078e00ff */
[----:B------:R-:W-:Y:S01]  /*07d0*/  UMOV UR4, 0x20 ;  /* 0x0000002000047882 */ /* 0x000fe20000000000 */
[----:B------:R-:W-:Y:S01]  /*07e0*/  IMAD.IADD R5, R5, 0x1, -R2 ;  /* 0x0000000105057824 */ /* 0x000fe200078e0a02 */
[----:B------:R-:W-:Y:S01]  /*07f0*/  LEA.HI R2, R9, R9, RZ, 0x1 ;  /* 0x0000000909027211 */ /* 0x000fe200078f08ff */
[----:B0-----:R-:W-:Y:S01]  /*0800*/  IMAD.MOV R13, RZ, RZ, -R13 ;  /* 0x000000ffff0d7224 */ /* 0x001fe200078e0a0d */
[----:B------:R-:W0:Y:S01]  /*0810*/  F2I.U32.TRUNC.NTZ R8, R8 ;  /* 0x0000000800087305 */ /* 0x000e22000020f000 */
[----:B------:R-:W3:Y:S01]  /*0820*/  @!UP2 S2UR UR10, SR_CgaCtaId ;  /* 0x00000000000aa9c3 */ /* 0x000ee20000008800 */
[----:B------:R-:W-:Y:S01]  /*0830*/  LOP3.LUT R2, R2, 0xfffffffe, RZ, 0xc0, !PT ;  /* 0xfffffffe02027812 */ /* 0x000fe200078ec0ff */
[----:B-----5:R-:W-:Y:S01]  /*0840*/  IMAD R21, R14, R13, UR12 ;  /* 0x0000000c0e157e24 */ /* 0x020fe2000f8e020d */
[----:B------:R-:W-:Y:S01]  /*0850*/  @!UP1 UMOV UR6, 0x400 ;  /* 0x0000040000069882 */ /* 0x000fe20000000000 */
[----:B------:R-:W-:-:S04]  /*0860*/  @!UP1 UIADD3 UR4, -UR4, 0x100000, URZ ;  /* 0x0010000004049890 */ /* 0x000fc8000fffe13f */
[----:B------:R-:W-:Y:S02]  /*0870*/  @!UP1 USHF.L.U32 UR5, UR4, 0xb, URZ ;  /* 0x0000000b04059899 */ /* 0x000fe4000800063f */
[----:B------:R-:W-:Y:S01]  /*0880*/  @!UP1 USHF.L.U32 UR4, UR4, 0x1, URZ ;  /* 0x0000000104049899 */ /* 0x000fe2000800063f */
[C---:B------:R-:W-:Y:S01]  /*0890*/  LOP3.LUT R88, R9.reuse, 0xc, R88, 0x78, !PT ;  /* 0x0000000c09587812 */ /* 0x040fe200078e7858 */
[----:B------:R-:W-:Y:S01]  /*08a0*/  IMAD.IADD R2, R9, 0x1, -R2 ;  /* 0x0000000109027824 */ /* 0x000fe200078e0a02 */
[----:B------:R-:W-:Y:S01]  /*08b0*/  @!UP2 UMOV UR9, 0x400 ;  /* 0x000004000009a882 */ /* 0x000fe20000000000 */
[----:B------:R-:W-:Y:S01]  /*08c0*/  VOTEU.ALL UP3, P1 ;  /* 0x00000000003f7886 */ /* 0x000fe20000860000 */
[----:B------:R-:W-:Y:S01]  /*08d0*/  VOTEU.ALL UP4, P1 ;  /* 0x00000000003f7886 */ /* 0x000fe20000880000 */
[----:B------:R-:W-:Y:S01]  /*08e0*/  VOTEU.ALL UP5, P1 ;  /* 0x00000000003f7886 */ /* 0x000fe200008a0000 */
[----:B------:R-:W-:Y:S01]  /*08f0*/  ISETP.NE.AND P3, PT, R2, R21, PT ;  /* 0x000000150200720c */ /* 0x000fe20003f65270 */
[----:B------:R4:W4:Y:S01]  /*0900*/  SHFL.IDX PT, R14, R7, RZ, 0x1f ;  /* 0x00001fff070e7589 */ /* 0x00092200000e0000 */
[----:B------:R-:W-:Y:S01]  /*0910*/  ISETP.EQ.U32.AND P2, PT, R15, 0x1, PT ;  /* 0x000000010f00780c */ /* 0x000fe20003f42070 */
[----:B0-----:R-:W-:Y:S01]  /*0920*/  IMAD.MOV R20, RZ, RZ, -R8 ;  /* 0x000000ffff147224 */ /* 0x001fe200078e0a08 */
[----:B-1----:R-:W-:-:S02]  /*0930*/  @!UP1 ULEA UR8, UR7, UR6, 0x18 ;  /* 0x0000000607089291 */ /* 0x002fc4000f8ec03f */
[----:B------:R-:W-:-:S04]  /*0940*/  @!UP2 UIADD3 UR6, -UR11, 0x100000, URZ ;  /* 0x001000000b06a890 */ /* 0x000fc8000fffe13f */
[----:B------:R-:W-:Y:S02]  /*0950*/  @!UP2 USHF.L.U32 UR7, UR6, 0xb, URZ ;  /* 0x0000000b0607a899 */ /* 0x000fe4000800063f */
[----:B------:R-:W-:Y:S01]  /*0960*/  @!UP2 USHF.L.U32 UR6, UR6, 0x1, URZ ;  /* 0x000000010606a899 */ /* 0x000fe2000800063f */
[----:B--2---:R-:W-:Y:S01]  /*0970*/  IMAD R9, R25, R20, R6 ;  /* 0x0000001419097224 */ /* 0x004fe200078e0206 */
[----:B------:R-:W-:Y:S01]  /*0980*/  VOTEU.ALL UP1, P0 ;  /* 0x00000000003f7886 */ /* 0x000fe20000020000 */
[----:B------:R-:W-:Y:S01]  /*0990*/  LOP3.LUT P0, RZ, R3, 0x7, RZ, 0xc0, !PT ;  /* 0x0000000703ff7812 */ /* 0x000fe2000780c0ff */
[----:B---3--:R-:W-:Y:S01]  /*09a0*/  @!UP2 ULEA UR9, UR10, UR9, 0x18 ;  /* 0x000000090a09a291 */ /* 0x008fe2000f8ec03f */
[----:B------:R-:W-:Y:S01]  /*09b0*/  @P3 LEA.HI R2, R88, R88, RZ, 0x1 ;  /* 0x0000005858023211 */ /* 0x000fe200078f08ff */
[----:B------:R-:W-:Y:S01]  /*09c0*/  VOTEU.ALL UP2, P1 ;  /* 0x00000000003f7886 */ /* 0x000fe20000840000 */
[----:B------:R-:W-:Y:S01]  /*09d0*/  ISETP.NE.AND P1, PT, R5, 0x3, PT ;  /* 0x000000030500780c */ /* 0x000fe20003f25270 */
[----:B------:R-:W0:Y:S02]  /*09e0*/  FENCE.VIEW.ASYNC.S ;  /* 0x00000000000073c6 */ /* 0x000e240000000000 */
[----:B0-----:R0:W1:Y:S01]  /*09f0*/  @!UP0 SYNCS.EXCH.64 URZ, [UR8+0x150], UR4 ;  /* 0x00015004083f85b2 */ /* 0x0010620008000100 */
[----:B------:R-:W-:-:S02]  /*0a00*/  @P3 SHF.R.S32.HI R2, RZ, 0x1, R2 ;  /* 0x00000001ff023819 */ /* 0x000fc40000011402 */
[----:B------:R-:W-:Y:S02]  /*0a10*/  ISETP.EQ.OR P1, PT, R5, RZ, !P1 ;  /* 0x000000ff0500720c */ /* 0x000fe40004f22670 */
[----:B------:R-:W-:Y:S02]  /*0a20*/  @P3 ISETP.NE.AND P5, PT, R2, R9, PT ;  /* 0x000000090200320c */ /* 0x000fe40003fa5270 */
[----:B------:R-:W-:Y:S02]  /*0a30*/  ISETP.LT.U32.AND P0, PT, R88, 0x2, !P0 ;  /* 0x000000025800780c */ /* 0x000fe40004701070 */
[----:B------:R-:W-:Y:S02]  /*0a40*/  ISETP.EQ.AND P1, PT, R10, RZ, P1 ;  /* 0x000000ff0a00720c */ /* 0x000fe40000f22270 */
[----:B------:R-:W-:Y:S02]  /*0a50*/  SEL R2, RZ, 0x1, !P0 ;  /* 0x00000001ff027807 */ /* 0x000fe40004000000 */
[----:B------:R-:W-:-:S02]  /*0a60*/  @P3 SEL R89, RZ, 0x1, P5 ;  /* 0x00000001ff593807 */ /* 0x000fc40002800000 */
[----:B------:R-:W-:Y:S01]  /*0a70*/  SEL R16, RZ, 0x1, !P1 ;  /* 0x00000001ff107807 */ /* 0x000fe20004800000 */
[----:B------:R0:W2:Y:S01]  /*0a80*/  @!UP1 SYNCS.EXCH.64 URZ, [UR8+0x158], UR4 ;  /* 0x00015804083f95b2 */ /* 0x0000a20008000100 */
[----:B------:R-:W-:Y:S01]  /*0a90*/  NOP ;  /* 0x0000000000007918 */ /* 0x000fe20000000000 */
[----:B------:R-:W-:Y:S02]  /*0aa0*/  LOP3.LUT R89, R89, R2, RZ, 0xc0, !PT ;  /* 0x0000000259597212 */ /* 0x000fe400078ec0ff */
[----:B------:R-:W-:Y:S01]  /*0ab0*/  SEL R16, R16, 0x2, P6 ;  /* 0x0000000210107807 */ /* 0x000fe20003000000 */
[----:B------:R0:W3:Y:S01]  /*0ac0*/  @!UP2 SYNCS.EXCH.64 URZ, [UR9+0x130], UR6 ;  /* 0x00013006093fa5b2 */ /* 0x0000e20008000100 */
[----:B------:R0:W0:Y:S01]  /*0ad0*/  @!UP3 SYNCS.EXCH.64 URZ, [UR9+0x138], UR6 ;  /* 0x00013806093fb5b2 */ /* 0x0000220008000100 */
[----:B------:R0:W0:Y:S01]  /*0ae0*/  @!UP4 SYNCS.EXCH.64 URZ, [UR9+0x140], UR6 ;  /* 0x00014006093fc5b2 */ /* 0x0000220008000100 */
[----:B------:R0:W0:Y:S01]  /*0af0*/  @!UP5 SYNCS.EXCH.64 URZ, [UR9+0x148], UR6 ;  /* 0x00014806093fd5b2 */ /* 0x0000220008000100 */
[----:B------:R-:W-:Y:S01]  /*0b00*/  NOP ;  /* 0x0000000000007918 */ /* 0x000fe20000000000 */
[----:B-1--4-:R-:W-:Y:S05]  /*0b10*/  @!P2 BRA `(.L_x_4) ;  /* 0x000000000008a947 */ /* 0x012fea0003800000 */
[----:B0-23--:R-:W-:Y:S01]  /*0b20*/  UCGABAR_ARV ;  /* 0x00000000000079c7 */ /* 0x00dfe20008000000 */
[----:B------:R-:W-:Y:S05]  /*0b30*/  BRA `(.L_x_5) ;  /* 0x0000000000047947 */ /* 0x000fea0003800000 */
.L_x_4:
[----:B0-23--:R-:W-:Y:S01]  /*0b40*/  NOP ;  /* 0x0000000000007918 */ /* 0x00dfe20000000000 */
.L_x_5:
[----:B------:R-:W-:Y:S01]  /*0b50*/  ULDC.64 UR4, c[0x0][0x598] ;  /* 0x0001660000047ab9 */ /* 0x000fe20000000a00 */
[----:B------:R-:W-:Y:S01]  /*0b60*/  ULDC.64 UR36, c[0x0][0x208] ;  /* 0x0000820000247ab9 */ /* 0x000fe20000000a00 */
[----:B------:R-:W-:-:S04]  /*0b70*/  ISETP.NE.U32.AND P0, PT, RZ, UR4, PT ;  /* 0x00000004ff007c0c */ /* 0x000fc8000bf05070 */
[----:B------:R-:W-:-:S13]  /*0b80*/  ISETP.NE.AND.EX P0, PT, RZ, UR5, PT, P0 ;  /* 0x00000005ff007c0c */ /* 0x000fda000bf05300 */
[----:B------:R-:W-:Y:S05]  /*0b90*/  @!P0 BRA `(.L_x_6) ;  /* 0x00000000001c8947 */ /* 0x000fea0003800000 */
[----:B------:R-:W0:Y:S02]  /*0ba0*/  LDC.64 R8, c[0x0][0x598] ;  /* 0x00016600ff087b82 */ /* 0x000e240000000a00 */
[----:B0-----:R-:W2:Y:S02]  /*0bb0*/  LDG.E.64 R8, desc[UR36][R8.64] ;  /* 0x0000002408087981 */ /* 0x001ea4000c1e1b00 */
[----:B--2---:R-:W-:-:S04]  /*0bc0*/  ISETP.NE.U32.AND P0, PT, R8, RZ, PT ;  /* 0x000000ff0800720c */ /* 0x004fc80003f05070 */
[----:B------:R-:W-:-:S13]  /*0bd0*/  ISETP.NE.AND.EX P0, PT, R9, RZ, PT, P0 ;  /* 0x000000ff0900720c */ /* 0x000fda0003f05300 */
[----:B------:R-:W-:Y:S05]  /*0be0*/  @!P0 BRA `(.L_x_6) ;  /* 0x0000000000088947 */ /* 0x000fea0003800000 */
[----:B------:R0:W5:Y:S01]  /*0bf0*/  LD.E R90, desc[UR36][R8.64] ;  /* 0x00000024085a7980 */ /* 0x000162000c101900 */
[----:B------:R-:W-:Y:S05]  /*0c00*/  BRA `(.L_x_7) ;  /* 0x0000000000247947 */ /* 0x000fea0003800000 */
.L_x_6:
[----:B------:R-:W-:Y:S02]  /*0c10*/  ULDC.64 UR4, c[0x0][0x588] ;  /* 0x0001620000047ab9 */ /* 0x000fe40000000a00 */
[----:B------:R-:W-:-:S04]  /*0c20*/  ISETP.NE.U32.AND P0, PT, RZ, UR4, PT ;  /* 0x00000004ff007c0c */ /* 0x000fc8000bf05070 */
[----:B------:R-:W-:-:S13]  /*0c30*/  ISETP.NE.AND.EX P0, PT, RZ, UR5, PT, P0 ;  /* 0x00000005ff007c0c */ /* 0x000fda000bf05300 */
[----:B------:R-:W-:Y:S05]  /*0c40*/  @!P0 BRA `(.L_x_8) ;  /* 0x00000000000c8947 */ /* 0x000fea0003800000 */
[----:B------:R-:W0:Y:S02]  /*0c50*/  LDC.64 R90, c[0x0][0x588] ;  /* 0x00016200ff5a7b82 */ /* 0x000e240000000a00 */
[----:B0-----:R1:W5:Y:S01]  /*0c60*/  LDG.E R90, desc[UR36][R90.64] ;  /* 0x000000245a5a7981 */ /* 0x001362000c1e1900 */
[----:B------:R-:W-:Y:S05]  /*0c70*/  BRA `(.L_x_7) ;  /* 0x0000000000087947 */ /* 0x000fea0003800000 */
.L_x_8:
[----:B------:R-:W-:Y:S02]  /*0c80*/  ULDC UR4, c[0x0][0x580] ;  /* 0x0001600000047ab9 */ /* 0x000fe40000000800 */
[----:B------:R-:W-:-:S07]  /*0c90*/  IMAD.U32 R90, RZ, RZ, UR4 ;  /* 0x00000004ff5a7e24 */ /* 0x000fce000f8e00ff */
.L_x_7:
[----:B------:R-:W-:Y:S02]  /*0ca0*/  ULDC.64 UR4, c[0x0][0x5a0] ;  /* 0x0001680000047ab9 */ /* 0x000fe40000000a00 */
[----:B------:R-:W-:-:S04]  /*0cb0*/  ISETP.NE.U32.AND P0, PT, RZ, UR4, PT ;  /* 0x00000004ff007c0c */ /* 0x000fc8000bf05070 */
[----:B------:R-:W-:-:S13]  /*0cc0*/  ISETP.NE.AND.EX P0, PT, RZ, UR5, PT, P0 ;  /* 0x00000005ff007c0c */ /* 0x000fda000bf05300 */
[----:B------:R-:W-:Y:S05]  /*0cd0*/  @!P0 BRA `(.L_x_9) ;  /* 0x00000000001c8947 */ /* 0x000fea0003800000 */
[----:B0-----:R-:W0:Y:S02]  /*0ce0*/  LDC.64 R8, c[0x0][0x5a0] ;  /* 0x00016800ff087b82 */ /* 0x001e240000000a00 */
[----:B0-----:R-:W2:Y:S02]  /*0cf0*/  LDG.E.64 R8, desc[UR36][R8.64] ;  /* 0x0000002408087981 */ /* 0x001ea4000c1e1b00 */
[----:B--2---:R-:W-:-:S04]  /*0d00*/  ISETP.NE.U32.AND P0, PT, R8, RZ, PT ;  /* 0x000000ff0800720c */ /* 0x004fc80003f05070 */
[----:B------:R-:W-:-:S13]  /*0d10*/  ISETP.NE.AND.EX P0, PT, R9, RZ, PT, P0 ;  /* 0x000000ff0900720c */ /* 0x000fda0003f05300 */
[----:B------:R-:W-:Y:S05]  /*0d20*/  @!P0 BRA `(.L_x_9) ;  /* 0x0000000000088947 */ /* 0x000fea0003800000 */
[----:B-1----:R0:W5:Y:S01]  /*0d30*/  LD.E R91, desc[UR36][R8.64] ;  /* 0x00000024085b7980 */ /* 0x002162000c101900 */
[----:B------:R-:W-:Y:S05]  /*0d40*/  BRA `(.L_x_10) ;  /* 0x0000000000247947 */ /* 0x000fea0003800000 */
.L_x_9:
[----:B------:R-:W-:Y:S02]  /*0d50*/  ULDC.64 UR4, c[0x0][0x590] ;  /* 0x0001640000047ab9 */ /* 0x000fe40000000a00 */
[----:B------:R-:W-:-:S04]  /*0d60*/  ISETP.NE.U32.AND P0, PT, RZ, UR4, PT ;  /* 0x00000004ff007c0c */ /* 0x000fc8000bf05070 */
[----:B------:R-:W-:-:S13]  /*0d70*/  ISETP.NE.AND.EX P0, PT, RZ, UR5, PT, P0 ;  /* 0x00000005ff007c0c */ /* 0x000fda000bf05300 */
[----:B------:R-:W-:Y:S05]  /*0d80*/  @!P0 BRA `(.L_x_11) ;  /* 0x00000000000c8947 */ /* 0x000fea0003800000 */
[----:B0-----:R-:W1:Y:S02]  /*0d90*/  LDC.64 R8, c[0x0][0x590] ;  /* 0x00016400ff087b82 */ /* 0x001e640000000a00 */
[----:B-1----:R1:W5:Y:S01]  /*0da0*/  LDG.E R91, desc[UR36][R8.64] ;  /* 0x00000024085b7981 */ /* 0x002362000c1e1900 */
[----:B------:R-:W-:Y:S05]  /*0db0*/  BRA `(.L_x_10) ;  /* 0x0000000000087947 */ /* 0x000fea0003800000 */
.L_x_11:
[----:B------:R-:W-:Y:S02]  /*0dc0*/  ULDC UR4, c[0x0][0x584] ;  /* 0x0001610000047ab9 */ /* 0x000fe40000000800 */
[----:B-1----:R-:W-:-:S07]  /*0dd0*/  IMAD.U32 R91, RZ, RZ, UR4 ;  /* 0x00000004ff5b7e24 */ /* 0x002fce000f8e00ff */
.L_x_10:
[----:B------:R-:W2:Y:S01]  /*0de0*/  LDC R2, c[0x0][0x65c] ;  /* 0x00019700ff027b82 */ /* 0x000ea20000000800 */
[----:B------:R-:W-:Y:S01]  /*0df0*/  ULDC UR6, c[0x0][0x28c] ;  /* 0x0000a30000067ab9 */ /* 0x000fe20000000800 */
[----:B------:R-:W-:Y:S01]  /*0e00*/  ISETP.NE.AND P0, PT, R10, 0x2, PT ;  /* 0x000000020a00780c */ /* 0x000fe20003f05270 */
[----:B------:R-:W-:Y:S01]  /*0e10*/  UIADD3 UR6, UR6, 0x3f, URZ ;  /* 0x0000003f06067890 */ /* 0x000fe2000fffe03f */
[----:B01----:R-:W-:Y:S01]  /*0e20*/  IMAD.U32 R8, RZ, RZ, UR12 ;  /* 0x0000000cff087e24 */ /* 0x003fe2000f8e00ff */
[----:B------:R-:W-:Y:S01]  /*0e30*/  UMOV UR38, URZ ;  /* 0x0000003f00267c82 */ /* 0x000fe20008000000 */
[----:B------:R-:W-:Y:S01]  /*0e40*/  IMAD.MOV.U32 R9, RZ, RZ, RZ ;  /* 0x000000ffff097224 */ /* 0x000fe200078e00ff */
[----:B------:R-:W-:Y:S01]  /*0e50*/  USHF.R.S32.HI UR7, URZ, 0x1f, UR6 ;  /* 0x0000001f3f077899 */ /* 0x000fe20008011406 */
[----:B------:R-:W-:Y:S01]  /*0e60*/  UMOV UR39, URZ ;  /* 0x0000003f00277c82 */ /* 0x000fe20008000000 */
[----:B------:R-:W-:Y:S02]  /*0e70*/  ULDC.64 UR8, c[0x0][0x650] ;  /* 0x0001940000087ab9 */ /* 0x000fe40000000a00 */
[----:B------:R-:W-:-:S04]  /*0e80*/  ULEA.HI UR7, UR7, UR6, URZ, 0x6 ;  /* 0x0000000607077291 */ /* 0x000fc8000f8f303f */
[----:B------:R-:W-:Y:S01]  /*0e90*/  USHF.R.S32.HI UR40, URZ, 0x6, UR7 ;  /* 0x000000063f287899 */ /* 0x000fe20008011407 */
[----:B--2---:R-:W-:-:S13]  /*0ea0*/  ISETP.NE.AND P1, PT, R2, 0x1, PT ;  /* 0x000000010200780c */ /* 0x004fda0003f25270 */
[----:B------:R-:W0:Y:S01]  /*0eb0*/  @P1 LDC R19, c[0x0][0x10] ;  /* 0x00000400ff131b82 */ /* 0x000e220000000800 */
[----:B------:R-:W-:Y:S02]  /*0ec0*/  @P1 IMAD.MOV.U32 R7, RZ, RZ, RZ ;  /* 0x000000ffff071224 */ /* 0x000fe400078e00ff */
[----:B------:R-:W-:-:S05]  /*0ed0*/  @P1 IMAD.MOV.U32 R17, RZ, RZ, RZ ;  /* 0x000000ffff111224 */ /* 0x000fca00078e00ff */
[----:B------:R-:W1:Y:S01]  /*0ee0*/  @!P1 LDC R11, c[0x0][0xc] ;  /* 0x00000300ff0b9b82 */ /* 0x000e620000000800 */
[----:B------:R-:W-:Y:S01]  /*0ef0*/  ULDC UR4, c[0x0][0xc] ;  /* 0x0000030000047ab9 */ /* 0x000fe20000000800 */
[----:B------:R-:W-:Y:S02]  /*0f00*/  ULDC UR5, c[0x0][0x10] ;  /* 0x0000040000057ab9 */ /* 0x000fe40000000800 */
[----:B------:R-:W-:-:S04]  /*0f10*/  UIMAD.WIDE.U32 UR4, UR4, UR5, URZ ;  /* 0x00000005040472a5 */ /* 0x000fc8000f8e003f */
[----:B------:R-:W2:Y:S01]  /*0f20*/  LDC R2, c[0x0][0x14] ;  /* 0x00000500ff027b82 */ /* 0x000ea20000000800 */
[----:B0-----:R-:W-:-:S04]  /*0f30*/  @P1 IMAD.WIDE.U32 R18, R19, UR12, R6 ;  /* 0x0000000c13121c25 */ /* 0x001fc8000f8e0006 */
[----:B------:R-:W-:Y:S02]  /*0f40*/  @P1 IMAD.IADD R17, R19, 0x1, R17 ;  /* 0x0000000113111824 */ /* 0x000fe400078e0211 */
[----:B-1----:R-:W-:-:S04]  /*0f50*/  @!P1 IMAD.WIDE.U32 R8, R6, R11, R8 ;  /* 0x0000000b06089225 */ /* 0x002fc800078e0008 */
[----:B------:R-:W-:Y:S02]  /*0f60*/  @!P1 IMAD.MOV.U32 R18, RZ, RZ, R8 ;  /* 0x000000ffff129224 */ /* 0x000fe400078e0008 */
[----:B------:R-:W-:Y:S02]  /*0f70*/  @!P1 IMAD.MOV.U32 R17, RZ, RZ, R9 ;  /* 0x000000ffff119224 */ /* 0x000fe400078e0009 */
[----:B--2---:R-:W-:-:S04]  /*0f80*/  IMAD.WIDE.U32 R12, R2, UR4, RZ ;  /* 0x00000004020c7c25 */ /* 0x004fc8000f8e00ff */
[----:B------:R-:W-:Y:S01]  /*0f90*/  IMAD R23, R2, UR5, RZ ;  /* 0x0000000502177c24 */ /* 0x000fe2000f8e02ff */
[----:B------:R0:W-:Y:S03]  /*0fa0*/  STL.64 [R1], R12 ;  /* 0x0000000c01007387 */ /* 0x0001e60000100a00 */
[----:B------:R-:W-:Y:S01]  /*0fb0*/  IMAD.IADD R23, R13, 0x1, R23 ;  /* 0x000000010d177824 */ /* 0x000fe200078e0217 */
[----:B------:R-:W-:Y:S06]  /*0fc0*/  @P0 BRA `(.L_x_12) ;  /* 0x0000000000200947 */ /* 0x000fec0003800000 */
[----:B------:R-:W-:Y:S01]  /*0fd0*/  UISETP.GE.U32.AND UP0, UPT, UR40, 0x12, UPT ;  /* 0x000000122800788c */ /* 0x000fe2000bf06070 */
[----:B------:R-:W-:Y:S01]  /*0fe0*/  IADD3 R18, P0, R18, R12, RZ ;  /* 0x0000000c12127210 */ /* 0x000fe20007f1e0ff */
[----:B------:R-:W-:Y:S01]  /*0ff0*/  UIMAD.WIDE.U32 UR4, UR40, 0x38e38e39, URZ ;  /* 0x38e38e39280478a5 */ /* 0x000fe2000f8e003f */
[----:B------:R-:W-:-:S03]  /*1000*/  UMOV UR39, URZ ;  /* 0x0000003f00277c82 */ /* 0x000fc60008000000 */
[----:B------:R-:W-:Y:S01]  /*1010*/  USHF.R.U32.HI UR4, URZ, 0x2, UR5 ;  /* 0x000000023f047899 */ /* 0x000fe20008011605 */
[----:B------:R-:W-:-:S03]  /*1020*/  IMAD.X R17, R23, 0x1, R17, P0 ;  /* 0x0000000117117824 */ /* 0x000fc600000e0611 */
[----:B------:R-:W-:Y:S02]  /*1030*/  UIMAD UR38, UR4, -0x12, UR40 ;  /* 0xffffffee042678a4 */ /* 0x000fe4000f8e0228 */
[----:B------:R-:W-:-:S12]  /*1040*/  @UP0 ULOP3.LUT UR39, UR4, 0x1, URZ, 0xc0, !UPT ;  /* 0x0000000104270892 */ /* 0x000fd8000f8ec03f */
.L_x_12:
[----:B------:R-:W-:Y:S01]  /*1050*/  ISETP.GE.U32.AND P0, PT, R18, UR8, PT ;  /* 0x0000000812007c0c */ /* 0x000fe2000bf06070 */
[----:B------:R-:W-:Y:S01]  /*1060*/  IMAD.MOV.U32 R19, RZ, RZ, -0x1 ;  /* 0xffffffffff137424 */ /* 0x000fe200078e00ff */
[----:B------:R-:W-:Y:S01]  /*1070*/  PRMT R8, RZ, 0x7610, R8 ;  /* 0x00007610ff087816 */ /* 0x000fe20000000008 */
[----:B------:R-:W-:Y:S01]  /*1080*/  IMAD.MOV.U32 R22, RZ, RZ, -0x1 ;  /* 0xffffffffff167424 */ /* 0x000fe200078e00ff */
[----:B------:R-:W-:Y:S01]  /*1090*/  ISETP.GE.U32.AND.EX P0, PT, R17, UR9, PT, P0 ;  /* 0x0000000911007c0c */ /* 0x000fe2000bf06100 */
[----:B------:R-:W-:-:S12]  /*10a0*/  IMAD.MOV.U32 R2, RZ, RZ, -0x1 ;  /* 0xffffffffff027424 */ /* 0x000fd800078e00ff */
[----:B------:R-:W-:Y:S05]  /*10b0*/  @P0 BRA `(.L_x_13) ;  /* 0x00000004002c0947 */ /* 0x000fea0003800000 */
[----:B------:R-:W1:Y:S01]  /*10c0*/  LDC.64 R26, c[0x0][0x628] ;  /* 0x00018a00ff1a7b82 */ /* 0x000e620000000a00 */
[----:B------:R-:W-:Y:S02]  /*10d0*/  IMAD.MOV.U32 R8, RZ, RZ, R18 ;  /* 0x000000ffff087224 */ /* 0x000fe400078e0012 */
[----:B------:R-:W-:-:S05]  /*10e0*/  IMAD.MOV.U32 R9, RZ, RZ, R17 ;  /* 0x000000ffff097224 */ /* 0x000fca00078e0011 */
[----:B------:R-:W2:Y:S08]  /*10f0*/  LDC R2, c[0x0][0x630] ;  /* 0x00018c00ff027b82 */ /* 0x000eb00000000800 */
[----:B------:R-:W3:Y:S01]  /*1100*/  LDC.64 R28, c[0x0][0x620] ;  /* 0x00018800ff1c7b82 */ /* 0x000ee20000000a00 */
[----:B-1----:R-:W-:-:S04]  /*1110*/  ISETP.NE.U32.AND P0, PT, R26, RZ, PT ;  /* 0x000000ff1a00720c */ /* 0x002fc80003f05070 */
[----:B------:R-:W-:-:S13]  /*1120*/  ISETP.NE.AND.EX P0, PT, R27, RZ, PT, P0 ;  /* 0x000000ff1b00720c */ /* 0x000fda0003f05300 */
[----:B--23--:R-:W-:Y:S05]  /*1130*/  @!P0 BRA `(.L_x_14) ;  /* 0x0000000000288947 */ /* 0x00cfea0003800000 */
[----:B0-----:R-:W0:Y:S02]  /*1140*/  LDC R13, c[0x0][0x634] ;  /* 0x00018d00ff0d7b82 */ /* 0x001e240000000800 */
[----:B0-----:R-:W-:-:S05]  /*1150*/  IADD3 R13, P0, R18, R13, RZ ;  /* 0x0000000d120d7210 */ /* 0x001fca0007f1e0ff */
[----:B------:R-:W-:-:S04]  /*1160*/  IMAD.X R15, RZ, RZ, R17, P0 ;  /* 0x000000ffff0f7224 */ /* 0x000fc800000e0611 */
[----:B------:R-:W-:-:S04]  /*1170*/  IMAD.WIDE.U32 R8, R15, R26, RZ ;  /* 0x0000001a0f087225 */ /* 0x000fc800078e00ff */
[----:B------:R-:W-:-:S04]  /*1180*/  IMAD.WIDE.U32 R10, P0, R13, R27, R8 ;  /* 0x0000001b0d0a7225 */ /* 0x000fc80007800008 */
[----:B------:R-:W-:-:S04]  /*1190*/  IMAD.WIDE.U32 R8, R13, R26, RZ ;  /* 0x0000001a0d087225 */ /* 0x000fc800078e00ff */
[----:B------:R-:W-:Y:S01]  /*11a0*/  IMAD.X R13, RZ, RZ, RZ, P0 ;  /* 0x000000ffff0d7224 */ /* 0x000fe200000e06ff */
[----:B------:R-:W-:Y:S01]  /*11b0*/  IADD3 RZ, P0, R9, R10, RZ ;  /* 0x0000000a09ff7210 */ /* 0x000fe20007f1e0ff */
[----:B------:R-:W-:-:S04]  /*11c0*/  IMAD.MOV.U32 R12, RZ, RZ, R11 ;  /* 0x000000ffff0c7224 */ /* 0x000fc800078e000b */
[----:B------:R-:W-:-:S08]  /*11d0*/  IMAD.WIDE.U32.X R8, R15, R27, R12, P0 ;  /* 0x0000001b0f087225 */ /* 0x000fd000000e040c */
.L_x_14:
[----:B------:R-:W1:Y:S01]  /*11e0*/  LDC.64 R32, c[0x0][0x640] ;  /* 0x00019000ff207b82 */ /* 0x000e620000000a00 */
[-C--:B------:R-:W-:Y:S01]  /*11f0*/  SHF.R.U64 R30, R8, R2.reuse, R9 ;  /* 0x00000002081e7219 */ /* 0x080fe20000001209 */
[----:B------:R-:W-:Y:S01]  /*1200*/  IMAD.MOV.U32 R19, RZ, RZ, R17 ;  /* 0x000000ffff137224 */ /* 0x000fe200078e0011 */
[----:B------:R-:W-:Y:S01]  /*1210*/  SHF.R.U32.HI R2, RZ, R2, R9 ;  /* 0x00000002ff027219 */ /* 0x000fe20000011609 */
[----:B------:R-:W-:Y:S01]  /*1220*/  IMAD.MOV.U32 R26, RZ, RZ, 0x1 ;  /* 0x00000001ff1a7424 */ /* 0x000fe200078e00ff */
[----:B------:R-:W-:-:S03]  /*1230*/  IADD3 R11, P0, RZ, -R30, RZ ;  /* 0x8000001eff0b7210 */ /* 0x000fc60007f1e0ff */
[----:B------:R-:W2:Y:S02]  /*1240*/  LDC R10, c[0x0][0x618] ;  /* 0x00018600ff0a7b82 */ /* 0x000ea40000000800 */
[----:B------:R-:W-:-:S04]  /*1250*/  IMAD.X R9, RZ, RZ, ~R2, P0 ;  /* 0x000000ffff097224 */ /* 0x000fc800000e0e02 */
[-C--:B------:R-:W-:Y:S02]  /*1260*/  IMAD R2, R9, R28.reuse, RZ ;  /* 0x0000001c09027224 */ /* 0x080fe400078e02ff */
[----:B0-----:R-:W0:Y:S01]  /*1270*/  LDC R13, c[0x0][0x608] ;  /* 0x00018200ff0d7b82 */ /* 0x001e220000000800 */
[----:B------:R-:W-:-:S04]  /*1280*/  IMAD.WIDE.U32 R8, R11, R28, R18 ;  /* 0x0000001c0b087225 */ /* 0x000fc800078e0012 */
[----:B------:R-:W-:Y:S02]  /*1290*/  IMAD R11, R11, R29, R2 ;  /* 0x0000001d0b0b7224 */ /* 0x000fe400078e0202 */
[----:B------:R-:W-:Y:S01]  /*12a0*/  IMAD.MOV.U32 R2, RZ, RZ, -0x1 ;  /* 0xffffffffff027424 */ /* 0x000fe200078e00ff */
[----:B------:R-:W3:Y:S01]  /*12b0*/  LDC R31, c[0x0][0x658] ;  /* 0x00019600ff1f7b82 */ /* 0x000ee20000000800 */
[----:B------:R-:W-:Y:S01]  /*12c0*/  IMAD.IADD R9, R9, 0x1, R11 ;  /* 0x0000000109097824 */ /* 0x000fe200078e020b */
[----:B-1----:R-:W-:-:S04]  /*12d0*/  ISETP.NE.U32.AND P0, PT, R32, RZ, PT ;  /* 0x000000ff2000720c */ /* 0x002fc80003f05070 */
[----:B------:R-:W-:Y:S02]  /*12e0*/  ISETP.NE.AND.EX P0, PT, R33, RZ, PT, P0 ;  /* 0x000000ff2100720c */ /* 0x000fe40003f05300 */
[----:B------:R-:W1:Y:S01]  /*12f0*/  LDC R29, c[0x0][0x600] ;  /* 0x00018000ff1d7b82 */ /* 0x000e620000000800 */
[-CC-:B--2---:R-:W-:Y:S02]  /*1300*/  SHF.R.U64 R27, R8, R10.reuse, R9.reuse ;  /* 0x0000000a081b7219 */ /* 0x184fe40000001209 */
[----:B------:R-:W-:-:S05]  /*1310*/  SHF.R.U32.HI R8, RZ, R10, R9 ;  /* 0x0000000aff087219 */ /* 0x000fca0000011609 */
[----:B------:R-:W2:Y:S01]  /*1320*/  LDC R22, c[0x0][0x648] ;  /* 0x00019200ff167b82 */ /* 0x000ea20000000800 */
[-CC-:B0-----:R-:W-:Y:S02]  /*1330*/  SHF.R.U64 R34, R27, R13.reuse, R8.reuse ;  /* 0x0000000d1b227219 */ /* 0x181fe40000001208 */
[----:B------:R-:W-:-:S05]  /*1340*/  SHF.R.U32.HI R8, RZ, R13, R8 ;  /* 0x0000000dff087219 */ /* 0x000fca0000011608 */
[----:B------:R-:W0:Y:S01]  /*1350*/  LDC R24, c[0x0][0x638] ;  /* 0x00018e00ff187b82 */ /* 0x000e220000000800 */
[-CC-:B---3--:R-:W-:Y:S02]  /*1360*/  SHF.R.U64 R36, R34, R31.reuse, R8.reuse ;  /* 0x0000001f22247219 */ /* 0x188fe40000001208 */
[-C--:B------:R-:W-:Y:S02]  /*1370*/  SHF.L.U32 R2, R2, R31.reuse, RZ ;  /* 0x0000001f02027219 */ /* 0x080fe400000006ff */
[----:B------:R-:W-:Y:S01]  /*1380*/  SHF.R.U32.HI R9, RZ, R31, R8 ;  /* 0x0000001fff097219 */ /* 0x000fe20000011608 */
[----:B------:R-:W-:Y:S01]  /*1390*/  IMAD.MOV.U32 R8, RZ, RZ, R36 ;  /* 0x000000ffff087224 */ /* 0x000fe200078e0024 */
[----:B------:R-:W-:Y:S01]  /*13a0*/  LOP3.LUT R15, RZ, R2, RZ, 0x33, !PT ;  /* 0x00000002ff0f7212 */ /* 0x000fe200078e33ff */
[----:B------:R-:W3:Y:S01]  /*13b0*/  LDC R28, c[0x0][0x610] ;  /* 0x00018400ff1c7b82 */ /* 0x000ee20000000800 */
[----:B------:R-:W-:Y:S05]  /*13c0*/  @!P0 BRA `(.L_x_15) ;  /* 0x0000000000288947 */ /* 0x000fea0003800000 */
[----:B------:R-:W4:Y:S02]  /*13d0*/  LDC R13, c[0x0][0x64c] ;  /* 0x00019300ff0d7b82 */ /* 0x000f240000000800 */
[----:B----4-:R-:W-:-:S05]  /*13e0*/  IADD3 R13, P0, R36, R13, RZ ;  /* 0x0000000d240d7210 */ /* 0x010fca0007f1e0ff */
        /* <DEDUP_REMOVED lines=8> */
.L_x_15:
[----:B--2---:R-:W-:Y:S01]  /*1470*/  SHF.R.U64 R7, R8, R22, R9 ;  /* 0x0000001608077219 */ /* 0x004fe20000001209 */
[----:B-1----:R-:W-:Y:S01]  /*1480*/  VIADD R8, R29, 0xffffffff ;  /* 0xffffffff1d087836 */ /* 0x002fe20000000000 */
[----:B------:R-:W-:Y:S01]  /*1490*/  SHF.L.U32 R2, R26, R31, RZ ;  /* 0x0000001f1a027219 */ /* 0x000fe200000006ff */
[----:B------:R-:W-:Y:S01]  /*14a0*/  @P1 IMAD R21, R25, R20, R6 ;  /* 0x0000001419151224 */ /* 0x000fe200078e0206 */
[----:B------:R-:W-:Y:S01]  /*14b0*/  LOP3.LUT R15, R34, R15, RZ, 0xc0, !PT ;  /* 0x0000000f220f7212 */ /* 0x000fe200078ec0ff */
[----:B------:R-:W-:Y:S01]  /*14c0*/  IMAD.MOV R9, RZ, RZ, -R7 ;  /* 0x000000ffff097224 */ /* 0x000fe200078e0a07 */
[----:B------:R-:W-:-:S03]  /*14d0*/  LOP3.LUT R8, R27, R8, RZ, 0xc0, !PT ;  /* 0x000000081b087212 */ /* 0x000fc600078ec0ff */
[----:B------:R-:W-:Y:S02]  /*14e0*/  IMAD R6, R2, R7, R15 ;  /* 0x0000000702067224 */ /* 0x000fe400078e020f */
[----:B0-----:R-:W-:Y:S02]  /*14f0*/  IMAD R2, R9, R24, R36 ;  /* 0x0000001809027224 */ /* 0x001fe400078e0224 */
[----:B---3--:R-:W-:Y:S02]  /*1500*/  IMAD R19, R6, R28, R21 ;  /* 0x0000001c06137224 */ /* 0x008fe400078e0215 */
[----:B------:R-:W-:Y:S02]  /*1510*/  IMAD R2, R2, R29, R8 ;  /* 0x0000001d02027224 */ /* 0x000fe400078e0208 */
[----:B------:R-:W-:-:S03]  /*1520*/  IMAD.MOV.U32 R6, RZ, RZ, 0x1 ;  /* 0x00000001ff067424 */ /* 0x000fc600078e00ff */
[----:B------:R-:W-:Y:S02]  /*1530*/  SEL R22, R2, R19, !P1 ;  /* 0x0000001302167207 */ /* 0x000fe40004800000 */
[----:B------:R-:W-:Y:S01]  /*1540*/  SEL R19, R19, R2, !P1 ;  /* 0x0000000213137207 */ /* 0x000fe20004800000 */
[----:B------:R-:W-:Y:S01]  /*1550*/  IMAD.MOV.U32 R2, RZ, RZ, R30 ;  /* 0x000000ffff027224 */ /* 0x000fe200078e001e */
[----:B------:R-:W-:-:S07]  /*1560*/  PRMT R8, R6, 0x7610, R8 ;  /* 0x0000761006087816 */ /* 0x000fce0000000008 */
.L_x_13:
[----:B------:R-:W-:Y:S05]  /*1570*/  @!P2 BRA `(.L_x_16) ;  /* 0x00000000000ca947 */ /* 0x000fea0003800000 */
[----:B------:R-:W-:Y:S01]  /*1580*/  UCGABAR_WAIT ;  /* 0x0000000000007dc7 */ /* 0x000fe20008000000 */
[----:B------:R-:W-:Y:S01]  /*1590*/  CCTL.IVALL ;  /* 0x00000000ff00798f */ /* 0x000fe20002000000 */
[----:B------:R-:W-:Y:S05]  /*15a0*/  BRA `(.L_x_17) ;  /* 0x0000000000047947 */ /* 0x000fea0003800000 */
.L_x_16:
[----:B------:R-:W-:Y:S06]  /*15b0*/  BAR.SYNC.DEFER_BLOCKING 0x0 ;  /* 0x0000000000007b1d */ /* 0x000fec0000010000 */
.L_x_17:
[----:B------:R-:W-:Y:S05]  /*15c0*/  @!P4 BRA `(.L_x_18) ;  /* 0x0000004400a0c947 */ /* 0x000fea0003800000 */
[----:B------:R-:W-:-:S13]  /*15d0*/  ISETP.GT.U32.AND P0, PT, R35, 0x1, PT ;  /* 0x000000012300780c */ /* 0x000fda0003f04070 */
[----:B------:R-:W-:Y:S05]  /*15e0*/  @P0 EXIT ;  /* 0x000000000000094d */ /* 0x000fea0003800000 */
.L_x_19:
[----:B------:R-:W-:-:S08]  /*15f0*/  NOP ;  /* 0x0000000000007918 */ /* 0x000fd00000000000 */
[----:B------:R-:W1:Y:S02]  /*1600*/  USETMAXREG.TRY_ALLOC.CTAPOOL UP0, 0xe8 ;  /* 0x000000e8000079c8 */ /* 0x000e640008000600 */
[----:B-1----:R-:W-:-:S13]  /*1610*/  PLOP3.LUT P0, PT, PT, PT, UP0, 0x80, 0x0 ;  /* 0x000000000000781c */ /* 0x002fda0003f0f008 */
[----:B------:R-:W-:Y:S05]  /*1620*/  @!P0 BRA `(.L_x_19) ;  /* 0xfffffffc00f08947 */ /* 0x000fea000383ffff */
[----:B------:R-:W-:-:S13]  /*1630*/  LOP3.LUT P0, RZ, R8, 0xff, RZ, 0xc0, !PT ;  /* 0x000000ff08ff7812 */ /* 0x000fda000780c0ff */
[----:B------:R-:W-:Y:S05]  /*1640*/  @!P0 EXIT ;  /* 0x000000000000894d */ /* 0x000fea0003800000 */
[----:B------:R-:W1:Y:S01]  /*1650*/  S2UR UR4, SR_CgaCtaId ;  /* 0x00000000000479c3 */ /* 0x000e620000008800 */
[----:B------:R-:W-:Y:S01]  /*1660*/  VIADD R14, R14, 0xffffffff ;  /* 0xffffffff0e0e7836 */ /* 0x000fe20000000000 */
[CC--:B------:R-:W-:Y:S01]  /*1670*/  LEA.HI R4, R0.reuse, R3.reuse, RZ, 0x2 ;  /* 0x0000000300047211 */ /* 0x0c0fe200078f10ff */
[----:B------:R-:W-:Y:S01]  /*1680*/  UMOV UR41, 0x400 ;  /* 0x0000040000297882 */ /* 0x000fe20000000000 */
[----:B------:R-:W-:Y:S01]  /*1690*/  LEA.HI R0, R0, R3, RZ, 0x5 ;  /* 0x0000000300007211 */ /* 0x000fe200078f28ff */
[----:B------:R-:W-:Y:S01]  /*16a0*/  UISETP.LT.AND UP0, UPT, UR40, 0x1, UPT ;  /* 0x000000012800788c */ /* 0x000fe2000bf01270 */
[----:B------:R-:W-:Y:S01]  /*16b0*/  R2UR UR42, R14 ;  /* 0x000000000e2a72ca */ /* 0x000fe200000e0000 */
[----:B------:R-:W-:Y:S01]  /*16c0*/  ULDC UR6, c[0x0][0x284] ;  /* 0x0000a10000067ab9 */ /* 0x000fe20000000800 */
[--C-:B------:R-:W-:Y:S01]  /*16d0*/  SHF.R.S32.HI R92, RZ, 0x2, R4.reuse ;  /* 0x00000002ff5c7819 */ /* 0x100fe20000011404 */
[----:B------:R-:W-:Y:S01]  /*16e0*/  USEL UR43, UR40, 0x1, UP0 ;  /* 0x00000001282b7887 */ /* 0x000fe20008000000 */
[----:B------:R-:W-:Y:S01]  /*16f0*/  SHF.R.S32.HI R5, RZ, 0x1f, R4 ;  /* 0x0000001fff057819 */ /* 0x000fe20000011404 */
[----:B------:R-:W-:Y:S01]  /*1700*/  USHF.L.U32 UR46, UR40, 0x1, URZ ;  /* 0x00000001282e7899 */ /* 0x000fe2000800063f */
[----:B------:R-:W-:Y:S01]  /*1710*/  LOP3.LUT R94, R4, 0xfffffffc, RZ, 0xc0, !PT ;  /* 0xfffffffc045e7812 */ /* 0x000fe200078ec0ff */
[----:B------:R-:W-:Y:S01]  /*1720*/  UIADD3 UR43, -UR43, UR40, URZ ;  /* 0x000000282b2b7290 */ /* 0x000fe2000fffe13f */
[----:B------:R-:W-:-:S02]  /*1730*/  LEA.HI R5, R5, R92, RZ, 0x3 ;  /* 0x0000005c05057211 */ /* 0x000fc400078f18ff */
[----:B------:R-:W-:Y:S01]  /*1740*/  ISETP.NE.AND P0, PT, R14, RZ, PT ;  /* 0x000000ff0e00720c */ /* 0x000fe20003f05270 */
[----:B------:R-:W-:Y:S01]  /*1750*/  IMAD.IADD R94, R3, 0x1, -R94 ;  /* 0x00000001035e7824 */ /* 0x000fe200078e0a5e */
[----:B------:R-:W-:Y:S01]  /*1760*/  LOP3.LUT R5, R5, 0xfffffff8, RZ, 0xc0, !PT ;  /* 0xfffffff805057812 */ /* 0x000fe200078ec0ff */
[----:B------:R-:W-:Y:S01]  /*1770*/  USHF.L.U32 UR42, UR42, 0x3, URZ ;  /* 0x000000032a2a7899 */ /* 0x000fe2000800063f */
[----:B------:R-:W-:-:S03]  /*1780*/  SEL R101, RZ, 0x1, P0 ;  /* 0x00000001ff657807 */ /* 0x000fc60000000000 */
[----:B------:R-:W-:Y:S01]  /*1790*/  IMAD.IADD R92, R92, 0x1, -R5 ;  /* 0x000000015c5c7824 */ /* 0x000fe200078e0a05 */
[----:B-1----:R-:W-:Y:S01]  /*17a0*/  ULEA UR41, UR4, UR41, 0x18 ;  /* 0x0000002904297291 */ /* 0x002fe2000f8ec03f */
[----:B------:R-:W-:Y:S01]  /*17b0*/  SHF.R.S32.HI R5, RZ, 0x5, R0 ;  /* 0x00000005ff057819 */ /* 0x000fe20000011400 */
[----:B------:R-:W-:Y:S02]  /*17c0*/  IMAD.U32 R96, RZ, RZ, UR42 ;  /* 0x0000002aff607e24 */ /* 0x000fe4000f8e00ff */
[----:B------:R-:W-:Y:S01]  /*17d0*/  UIADD3 UR47, UR41, 0x130, URZ ;  /* 0x00000130292f7890 */ /* 0x000fe2000fffe03f */
[--C-:B------:R-:W-:Y:S01]  /*17e0*/  SHF.R.S32.HI R93, RZ, 0x1f, R92.reuse ;  /* 0x0000001fff5d7819 */ /* 0x100fe2000001145c */
[----:B------:R-:W-:Y:S01]  /*17f0*/  UIADD3 UR4, UR41, 0x200, URZ ;  /* 0x0000020029047890 */ /* 0x000fe2000fffe03f */
[C-C-:B------:R-:W-:Y:S01]  /*1800*/  IMAD R99, R5.reuse, -0x10, -R92.reuse ;  /* 0xfffffff005637824 */ /* 0x140fe200078e0a5c */
[----:B------:R-:W-:Y:S01]  /*1810*/  UIADD3 UR5, UR41, 0x12200, URZ ;  /* 0x0001220029057890 */ /* 0x000fe2000fffe03f */
[C---:B------:R-:W-:Y:S01]  /*1820*/  LOP3.LUT R98, R96.reuse, 0x8, RZ, 0xc0, !PT ;  /* 0x0000000860627812 */ /* 0x040fe200078ec0ff */
[----:B------:R-:W-:Y:S01]  /*1830*/  USHF.R.U32.HI UR4, URZ, 0x4, UR4 ;  /* 0x000000043f047899 */ /* 0x000fe20008011604 */
[----:B------:R-:W-:Y:S01]  /*1840*/  IMAD.U32 R95, RZ, RZ, UR47 ;  /* 0x0000002fff5f7e24 */ /* 0x000fe2000f8e00ff */
[----:B------:R-:W-:Y:S01]  /*1850*/  USHF.R.U32.HI UR5, URZ, 0x4, UR5 ;  /* 0x000000043f057899 */ /* 0x000fe20008011605 */
[----:B------:R-:W-:Y:S01]  /*1860*/  IMAD.WIDE R92, R5, 0x10, R92 ;  /* 0x00000010055c7825 */ /* 0x000fe200078e025c */
[----:B------:R-:W-:Y:S01]  /*1870*/  ULOP3.LUT UR4, UR4, 0x3fff, URZ, 0xc0, !UPT ;  /* 0x00003fff04047892 */ /* 0x000fe2000f8ec03f */
[----:B------:R-:W-:Y:S01]  /*1880*/  LOP3.LUT R96, R96, 0x8, RZ, 0xc, !PT ;  /* 0x0000000860607812 */ /* 0x000fe200078e0cff */
[----:B------:R-:W-:Y:S01]  /*1890*/  ULOP3.LUT UR5, UR5, 0x3fff, URZ, 0xc0, !UPT ;  /* 0x00003fff05057892 */ /* 0x000fe2000f8ec03f */
[----:B------:R-:W-:Y:S01]  /*18a0*/  VIADD R97, R95, UR42 ;  /* 0x0000002a5f617c36 */ /* 0x000fe20008000000 */
[----:B------:R-:W-:Y:S01]  /*18b0*/  LOP3.LUT R98, R98, 0x18, RZ, 0x3c, !PT ;  /* 0x0000001862627812 */ /* 0x000fe200078e3cff */
[----:B------:R-:W-:Y:S01]  /*18c0*/  VIADD R99, R99, UR6 ;  /* 0x0000000663637c36 */ /* 0x000fe20008000000 */
[----:B------:R-:W-:-:S02]  /*18d0*/  ULOP3.LUT UR44, UR4, 0x10000, URZ, 0xfc, !UPT ;  /* 0x00010000042c7892 */ /* 0x000fc4000f8efc3f */
[----:B------:R-:W-:-:S12]  /*18e0*/  ULOP3.LUT UR45, UR5, 0x10000, URZ, 0xfc, !UPT ;  /* 0x00010000052d7892 */ /* 0x000fd8000f8efc3f */
.L_x_171:
[----:B------:R-:W-:Y:S01]  /*18f0*/  SHF.L.U32 R0, R101, 0x1f, RZ ;  /* 0x0000001f65007819 */ /* 0x000fe200000006ff */
[----:B------:R-:W-:Y:S02]  /*1900*/  ULDC UR4, c[0x0][0x28c] ;  /* 0x0000a30000047ab9 */ /* 0x000fe40000000800 */
[----:B------:R-:W-:Y:S01]  /*1910*/  ISETP.LT.AND P1, PT, RZ, UR4, PT ;  /* 0x00000004ff007c0c */ /* 0x000fe2000bf21270 */
[----:B-1----:R-:W1:Y:S02]  /*1920*/  SYNCS.PHASECHK.TRANS64.TRYWAIT P0, [R95+UR42], R0 ;  /* 0x000000005f0075a7 */ /* 0x002e64000800016a */
[----:B-1-34-:R-:W-:Y:S10]  /*1930*/  @!P0 BRA `(.L_x_20) ;  /* 0x0000005800d88947 */ /* 0x01aff40003800000 */
.L_x_207:
[----:B------:R-:W-:Y:S05]  /*1940*/  @P1 BRA `(.L_x_21) ;  /* 0x0000000000401947 */ /* 0x000fea0003800000 */
[----:B-1----:R-:W-:Y:S01]  /*1950*/  MOV R0, 0x0 ;  /* 0x0000000000007802 */ /* 0x002fe20000000f00 */
[----:B------:R-:W-:Y:S01]  /*1960*/  ULDC.64 UR4, c[0x4][0x68] ;  /* 0x01001a0000047ab9 */ /* 0x000fe20000000a00 */
[----:B------:R-:W-:Y:S01]  /*1970*/  ULDC.64 UR6, c[0x4][0x8] ;  /* 0x0100020000067ab9 */ /* 0x000fe20000000a00 */
[----:B------:R-:W-:Y:S01]  /*1980*/  IMAD.U32 R4, RZ, RZ, UR4 ;  /* 0x00000004ff047e24 */ /* 0x000fe2000f8e00ff */
[----:B------:R1:W2:Y:S01]  /*1990*/  LDC.64 R14, c[0x4][R0] ;  /* 0x01000000000e7b82 */ /* 0x0002a20000000a00 */
[----:B------:R-:W-:Y:S01]  /*19a0*/  IMAD.U32 R5, RZ, RZ, UR5 ;  /* 0x00000005ff057e24 */ /* 0x000fe2000f8e00ff */
[----:B------:R-:W-:Y:S01]  /*19b0*/  ULDC.64 UR4, c[0x4][0x70] ;  /* 0x01001c0000047ab9 */ /* 0x000fe20000000a00 */
[----:B------:R-:W-:Y:S02]  /*19c0*/  IMAD.U32 R10, RZ, RZ, UR6 ;  /* 0x00000006ff0a7e24 */ /* 0x000fe4000f8e00ff */
[----:B------:R-:W-:Y:S02]  /*19d0*/  IMAD.U32 R6, RZ, RZ, UR4 ;  /* 0x00000004ff067e24 */ /* 0x000fe4000f8e00ff */
[----:B------:R-:W-:-:S02]  /*19e0*/  IMAD.U32 R7, RZ, RZ, UR5 ;  /* 0x00000005ff077e24 */ /* 0x000fc4000f8e00ff */
[----:B------:R-:W-:Y:S02]  /*19f0*/  IMAD.U32 R11, RZ, RZ, UR7 ;  /* 0x00000007ff0b7e24 */ /* 0x000fe4000f8e00ff */
[----:B------:R-:W-:Y:S02]  /*1a00*/  IMAD.MOV.U32 R8, RZ, RZ, 0x1e1 ;  /* 0x000001e1ff087424 */ /* 0x000fe400078e00ff */
[----:B0-----:R-:W-:Y:S02]  /*1a10*/  IMAD.MOV.U32 R12, RZ, RZ, 0x1 ;  /* 0x00000001ff0c7424 */ /* 0x001fe400078e00ff */
[----:B-1----:R-:W-:-:S07]  /*1a20*/  IMAD.MOV.U32 R13, RZ, RZ, RZ ;  /* 0x000000ffff0d7224 */ /* 0x002fce00078e00ff */
[----:B------:R-:W-:-:S07]  /*1a30*/  LEPC R20, `(.L_x_21) ;  /* 0x000000001014794e */ /* 0x000fce0000000000 */
[----:B--2--5:R-:W-:Y:S05]  /*1a40*/  CALL.ABS.NOINC R14 ;  /* 0x000000000e007343 */ /* 0x024fea0003c00000 */
.L_x_21:
[----:B-1----:R-:W-:-:S04]  /*1a50*/  LOP3.LUT R0, R16, 0x1, RZ, 0xfc, !PT ;  /* 0x0000000110007812 */ /* 0x002fc800078efcff */
[----:B------:R-:W-:-:S13]  /*1a60*/  ISETP.NE.AND P0, PT, R0, 0x3, PT ;  /* 0x000000030000780c */ /* 0x000fda0003f05270 */
[----:B------:R-:W-:Y:S05]  /*1a70*/  @!P0 BRA `(.L_x_22) ;  /* 0x0000000000048947 */ /* 0x000fea0003800000 */
[----:B------:R-:W-:Y:S01]  /*1a80*/  BPT.TRAP 0x1 ;  /* 0x000000040000795c */ /* 0x000fe20000300000 */
.L_x_22:
[----:B------:R-:W-:Y:S02]  /*1a90*/  IMAD.U32 R3, RZ, RZ, UR38 ;  /* 0x00000026ff037e24 */ /* 0x000fe4000f8e00ff */
[----:B------:R-:W-:-:S03]  /*1aa0*/  IMAD.U32 R0, RZ, RZ, UR39 ;  /* 0x00000027ff007e24 */ /* 0x000fc6000f8e00ff */
[----:B------:R-:W-:Y:S02]  /*1ab0*/  LEA R3, R3, UR41, 0x3 ;  /* 0x0000002903037c11 */ /* 0x000fe4000f8e18ff */
[----:B------:R-:W-:-:S04]  /*1ac0*/  SHF.L.U32 R0, R0, 0x1f, RZ ;  /* 0x0000001f00007819 */ /* 0x000fc800000006ff */
[----:B------:R1:W2:Y:S01]  /*1ad0*/  SYNCS.PHASECHK.TRANS64.TRYWAIT P1, [R3+URZ], R0 ;  /* 0x00000000030075a7 */ /* 0x0002a2000802017f */
[----:B------:R-:W-:Y:S05]  /*1ae0*/  @!P0 BRA `(.L_x_23) ;  /* 0x0000000000048947 */ /* 0x000fea0003800000 */
[----:B------:R-:W-:Y:S01]  /*1af0*/  BPT.TRAP 0x1 ;  /* 0x000000040000795c */ /* 0x000fe20000300000 */
.L_x_23:
[----:B--2---:R-:W-:Y:S05]  /*1b00*/  @P1 BRA `(.L_x_24) ;  /* 0x0000000000081947 */ /* 0x004fea0003800000 */
[----:B------:R-:W2:Y:S02]  /*1b10*/  SYNCS.PHASECHK.TRANS64.TRYWAIT P1, [R3+URZ], R0 ;  /* 0x00000000030075a7 */ /* 0x000ea4000802017f */
[----:B--2---:R-:W-:Y:S05]  /*1b20*/  @!P1 BRA `(.L_x_25) ;  /* 0x0000005800709947 */ /* 0x004fea0003800000 */
.L_x_24:
[----:B------:R-:W-:Y:S05]  /*1b30*/  WARPSYNC.ALL ;  /* 0x0000000000007948 */ /* 0x000fea0003800000 */
[----:B------:R-:W-:Y:S01]  /*1b40*/  ULEA UR4, UR38, UR44, 0x8 ;  /* 0x0000002c26047291 */ /* 0x000fe2000f8e403f */
[----:B------:R-:W-:Y:S01]  /*1b50*/  WARPGROUP.ARRIVE ;  /* 0x00000000000079c5 */ /* 0x000fe20000000000 */
[----:B------:R-:W-:Y:S01]  /*1b60*/  ULEA UR6, UR38, UR45, 0x9 ;  /* 0x0000002d26067291 */ /* 0x000fe2000f8e483f */
[----:B-12---:R-:W-:Y:S01]  /*1b70*/  IMAD.U32 R0, RZ, RZ, UR43 ;  /* 0x0000002bff007e24 */ /* 0x006fe2000f8e00ff */
[----:B------:R-:W-:Y:S01]  /*1b80*/  UMOV UR5, 0x80000020 ;  /* 0x8000002000057882 */ /* 0x000fe20000000000 */
[----:B------:R-:W-:-:S03]  /*1b90*/  UMOV UR7, 0x80000020 ;  /* 0x8000002000077882 */ /* 0x000fc60000000000 */
[----:B------:R-:W-:-:S03]  /*1ba0*/  ISETP.GE.AND P1, PT, R0, 0x1, PT ;  /* 0x000000010000780c */ /* 0x000fc60003f26270 */
[----:B------:R-:W-:Y:S01]  /*1bb0*/  IGMMA.64x128x32.S8.S8 R24, gdesc[UR4], RZ, !UPT, gsb0 ;  /* 0x03600000041879f1 */ /* 0x000fe2000c0410ff */
[----:B------:R-:W-:Y:S02]  /*1bc0*/  UIADD3 UR4, UR4, 0x2, URZ ;  /* 0x0000000204047890 */ /* 0x000fe4000fffe03f */
[----:B------:R-:W-:Y:S01]  /*1bd0*/  UIADD3 UR6, UR6, 0x2, URZ ;  /* 0x0000000206067890 */ /* 0x000fe2000fffe03f */
[----:B------:R-:W-:Y:S01]  /*1be0*/  UMOV UR5, 0x80000020 ;  /* 0x8000002000057882 */ /* 0x000fe20000000000 */
[----:B------:R-:W-:Y:S01]  /*1bf0*/  UMOV UR7, 0x80000020 ;  /* 0x8000002000077882 */ /* 0x000fe20000000000 */
[----:B------:R-:W-:Y:S02]  /*1c00*/  WARPGROUP.DEPBAR.LE gsb0, 0x0 ;  /* 0x00008000000079c5 */ /* 0x000fe40000010000 */
[----:B------:R-:W-:-:S06]  /*1c10*/  WARPGROUP.ARRIVE ;  /* 0x00000000000079c5 */ /* 0x000fcc0000000000 */
[----:B------:R-:W-:Y:S03]  /*1c20*/  IGMMA.64x128x32.S8.S8 R24, gdesc[UR4], R24, gsb0 ;  /* 0x03600000041879f1 */ /* 0x000fe60008041018 */
[----:B------:R-:W-:Y:S02]  /*1c30*/  WARPGROUP.DEPBAR.LE gsb0, 0x0 ;  /* 0x00008000000079c5 */ /* 0x000fe40000010000 */
[----:B------:R-:W-:Y:S05]  /*1c40*/  @!P1 BRA `(.L_x_26) ;  /* 0x0000000000d49947 */ /* 0x000fea0003800000 */
[----:B------:R-:W-:Y:S01]  /*1c50*/  UIADD3 UR4, UR38, 0x1, URZ ;  /* 0x0000000126047890 */ /* 0x000fe2000fffe03f */
[----:B------:R-:W-:Y:S02]  /*1c60*/  IMAD.U32 R0, RZ, RZ, UR43 ;  /* 0x0000002bff007e24 */ /* 0x000fe4000f8e00ff */
[----:B------:R-:W-:Y:S01]  /*1c70*/  IMAD.U32 R3, RZ, RZ, UR38 ;  /* 0x00000026ff037e24 */ /* 0x000fe2000f8e00ff */
[----:B------:R-:W-:-:S04]  /*1c80*/  UISETP.NE.AND UP0, UPT, UR4, 0x12, UPT ;  /* 0x000000120400788c */ /* 0x000fc8000bf05270 */
[----:B------:R-:W-:Y:S02]  /*1c90*/  USEL UR5, URZ, 0x1, UP0 ;  /* 0x000000013f057887 */ /* 0x000fe40008000000 */
[----:B------:R-:W-:Y:S02]  /*1ca0*/  USEL UR8, UR4, URZ, UP0 ;  /* 0x0000003f04087287 */ /* 0x000fe40008000000 */
[----:B------:R-:W-:-:S06]  /*1cb0*/  ULOP3.LUT UR5, UR39, UR5, URZ, 0x3c, !UPT ;  /* 0x0000000527057292 */ /* 0x000fcc000f8e3c3f */
[----:B------:R-:W-:-:S07]  /*1cc0*/  IMAD.U32 R6, RZ, RZ, UR5 ;  /* 0x00000005ff067e24 */ /* 0x000fce000f8e00ff */
.L_x_33:
[----:B------:R-:W-:Y:S05]  /*1cd0*/  @!P0 BRA `(.L_x_27) ;  /* 0x0000000000048947 */ /* 0x000fea0003800000 */
[----:B------:R-:W-:Y:S01]  /*1ce0*/  BPT.TRAP 0x1 ;  /* 0x000000040000795c */ /* 0x000fe20000300000 */
.L_x_27:
[----:B------:R-:W-:Y:S01]  /*1cf0*/  ULEA UR4, UR8, UR41, 0x3 ;  /* 0x0000002908047291 */ /* 0x000fe2000f8e183f */
[----:B------:R-:W-:-:S08]  /*1d00*/  SHF.L.U32 R4, R6, 0x1f, RZ ;  /* 0x0000001f06047819 */ /* 0x000fd000000006ff */
[----:B------:R1:W2:Y:S01]  /*1d10*/  SYNCS.PHASECHK.TRANS64.TRYWAIT P1, [UR4], R4 ;  /* 0x00000004ff0075a7 */ /* 0x0002a20008020144 */
[----:B------:R-:W-:Y:S05]  /*1d20*/  @!P0 BRA `(.L_x_28) ;  /* 0x0000000000048947 */ /* 0x000fea0003800000 */
[----:B------:R-:W-:Y:S01]  /*1d30*/  BPT.TRAP 0x1 ;  /* 0x000000040000795c */ /* 0x000fe20000300000 */
.L_x_28:
[----:B--2---:R-:W-:Y:S05]  /*1d40*/  @P1 BRA `(.L_x_29) ;  /* 0x0000000000081947 */ /* 0x004fea0003800000 */
[----:B------:R-:W2:Y:S02]  /*1d50*/  SYNCS.PHASECHK.TRANS64.TRYWAIT P1, [UR4], R4 ;  /* 0x00000004ff0075a7 */ /* 0x000ea40008020144 */
[----:B--2---:R-:W-:Y:S05]  /*1d60*/  @!P1 BRA `(.L_x_30) ;  /* 0x0000005400f49947 */ /* 0x004fea0003800000 */
.L_x_29:
[----:B------:R-:W-:Y:S01]  /*1d70*/  ULEA UR4, UR8, UR44, 0x8 ;  /* 0x0000002c08047291 */ /* 0x000fe2000f8e403f */
[----:B------:R-:W-:Y:S01]  /*1d80*/  WARPGROUP.ARRIVE ;  /* 0x00000000000079c5 */ /* 0x000fe20000000000 */
[----:B------:R-:W-:Y:S01]  /*1d90*/  ULEA UR6, UR8, UR45, 0x9 ;  /* 0x0000002d08067291 */ /* 0x000fe2000f8e483f */
[----:B------:R-:W-:Y:S01]  /*1da0*/  UMOV UR5, 0x80000020 ;  /* 0x8000002000057882 */ /* 0x000fe20000000000 */
[----:B------:R-:W-:-:S07]  /*1db0*/  UMOV UR7, 0x80000020 ;  /* 0x8000002000077882 */ /* 0x000fce0000000000 */
[----:B------:R-:W-:Y:S01]  /*1dc0*/  IGMMA.64x128x32.S8.S8 R24, gdesc[UR4], R24, gsb0 ;  /* 0x03600000041879f1 */ /* 0x000fe20008041018 */
        /* <DEDUP_REMOVED lines=9> */
[----:B------:R-:W-:Y:S01]  /*1e60*/  BPT.TRAP 0x1 ;  /* 0x000000040000795c */ /* 0x000fe20000300000 */
.L_x_31:
[----:B------:R-:W-:-:S13]  /*1e70*/  ISETP.NE.AND P1, PT, R89, RZ, PT ;  /* 0x000000ff5900720c */ /* 0x000fda0003f25270 */
[----:B-12---:R-:W-:-:S05]  /*1e80*/  @P1 LEA R4, R3, UR41, 0x3 ;  /* 0x0000002903041c11 */ /* 0x006fca000f8e18ff */
[----:B------:R-:W-:-:S05]  /*1e90*/  @P1 VIADD R5, R4, 0x90 ;  /* 0x0000009004051836 */ /* 0x000fca0000000000 */
[----:B------:R-:W-:-:S04]  /*1ea0*/  @P1 PRMT R5, R88, 0x654, R5 ;  /* 0x0000065458051816 */ /* 0x000fc80000000005 */
[----:B------:R1:W-:Y:S01]  /*1eb0*/  @P1 SYNCS.ARRIVE.TRANS64.RED.A1T0 RZ, [R5+URZ], RZ ;  /* 0x000000ff05ff19a7 */ /* 0x0003e2000810043f */
[----:B------:R-:W-:-:S13]  /*1ec0*/  ISETP.GT.U32.AND P1, PT, R16, 0x1, PT ;  /* 0x000000011000780c */ /* 0x000fda0003f24070 */
[----:B-1----:R-:W-:Y:S05]  /*1ed0*/  @P1 BRA `(.L_x_32) ;  /* 0x0000000000041947 */ /* 0x002fea0003800000 */
[----:B------:R-:W-:Y:S01]  /*1ee0*/  BPT.TRAP 0x1 ;  /* 0x000000040000795c */ /* 0x000fe20000300000 */
.L_x_32:
[----:B------:R-:W-:Y:S01]  /*1ef0*/  UIADD3 UR8, UR8, 0x1, URZ ;  /* 0x0000000108087890 */ /* 0x000fe2000fffe03f */
[C---:B------:R-:W-:Y:S01]  /*1f00*/  ISETP.GT.AND P2, PT, R0.reuse, 0x1, PT ;  /* 0x000000010000780c */ /* 0x040fe20003f44270 */
[----:B------:R-:W-:Y:S02]  /*1f10*/  VIADD R3, R3, 0x1 ;  /* 0x0000000103037836 */ /* 0x000fe40000000000 */
[----:B------:R-:W-:Y:S01]  /*1f20*/  UISETP.NE.AND UP0, UPT, UR8, 0x12, UPT ;  /* 0x000000120800788c */ /* 0x000fe2000bf05270 */
[----:B------:R-:W-:Y:S02]  /*1f30*/  VIADD R0, R0, 0xffffffff ;  /* 0xffffffff00007836 */ /* 0x000fe40000000000 */
[C---:B------:R-:W-:Y:S01]  /*1f40*/  ISETP.NE.AND P1, PT, R3.reuse, 0x12, PT ;  /* 0x000000120300780c */ /* 0x040fe20003f25270 */
[----:B------:R-:W-:Y:S02]  /*1f50*/  USEL UR4, URZ, 0x1, UP0 ;  /* 0x000000013f047887 */ /* 0x000fe40008000000 */
[----:B------:R-:W-:Y:S01]  /*1f60*/  USEL UR8, UR8, URZ, UP0 ;  /* 0x0000003f08087287 */ /* 0x000fe20008000000 */
[----:B------:R-:W-:-:S03]  /*1f70*/  SEL R3, R3, RZ, P1 ;  /* 0x000000ff03037207 */ /* 0x000fc60000800000 */
[----:B------:R-:W-:Y:S01]  /*1f80*/  LOP3.LUT R6, R6, UR4, RZ, 0x3c, !PT ;  /* 0x0000000406067c12 */ /* 0x000fe2000f8e3cff */
[----:B------:R-:W-:Y:S07]  /*1f90*/  @P2 BRA `(.L_x_33) ;  /* 0xfffffffc004c2947 */ /* 0x000fee000383ffff */
.L_x_26:
[----:B------:R-:W1:Y:S01]  /*1fa0*/  LDC R0, c[0x0][0x28c] ;  /* 0x0000a300ff007b82 */ /* 0x000e620000000800 */
[----:B------:R2:W-:Y:S01]  /*1fb0*/  SYNCS.ARRIVE.TRANS64.A1T0 RZ, [R96+UR47], RZ ;  /* 0x000000ff60ff79a7 */ /* 0x0005e2000810002f */
[----:B-1----:R-:W-:-:S13]  /*1fc0*/  ISETP.GE.AND P1, PT, R0, 0x1, PT ;  /* 0x000000010000780c */ /* 0x002fda0003f26270 */
[----:B--2---:R-:W-:Y:S05]  /*1fd0*/  @!P1 BRA `(.L_x_34) ;  /* 0x0000000000449947 */ /* 0x004fea0003800000 */
[----:B------:R-:W-:Y:S05]  /*1fe0*/  @!P0 BRA `(.L_x_35) ;  /* 0x0000000000048947 */ /* 0x000fea0003800000 */
[----:B------:R-:W-:Y:S01]  /*1ff0*/  BPT.TRAP 0x1 ;  /* 0x000000040000795c */ /* 0x000fe20000300000 */
.L_x_35:
[----:B------:R-:W-:-:S13]  /*2000*/  ISETP.NE.AND P0, PT, R89, RZ, PT ;  /* 0x000000ff5900720c */ /* 0x000fda0003f05270 */
[----:B------:R-:W-:-:S05]  /*2010*/  VOTEU.ANY UP0, P0 ;  /* 0x00000000003f7886 */ /* 0x000fca0000000100 */
[----:B------:R-:W-:-:S06]  /*2020*/  @UP0 UIADD3 UR4, UR43, UR38, URZ ;  /* 0x000000262b040290 */ /* 0x000fcc000fffe03f */
[----:B------:R-:W-:Y:S02]  /*2030*/  IMAD.U32 R4, RZ, RZ, UR4 ;  /* 0x00000004ff047e24 */ /* 0x000fe4000f8e00ff */
[----:B------:R-:W-:Y:S02]  /*2040*/  IMAD.U32 R3, RZ, RZ, UR4 ;  /* 0x00000004ff037e24 */ /* 0x000fe4000f8e00ff */
[----:B------:R-:W-:-:S05]  /*2050*/  @P0 IMAD.WIDE.U32 R4, R4, 0x38e38e39, RZ ;  /* 0x38e38e3904040825 */ /* 0x000fca00078e00ff */
[----:B------:R-:W-:-:S05]  /*2060*/  @P0 SHF.R.U32.HI R0, RZ, 0x2, R5 ;  /* 0x00000002ff000819 */ /* 0x000fca0000011605 */
[----:B------:R-:W-:-:S05]  /*2070*/  @P0 IMAD R0, R0, -0x12, R3 ;  /* 0xffffffee00000824 */ /* 0x000fca00078e0203 */
[----:B------:R-:W-:-:S05]  /*2080*/  @P0 LEA R0, R0, UR41, 0x3 ;  /* 0x0000002900000c11 */ /* 0x000fca000f8e18ff */
[----:B------:R-:W-:-:S05]  /*2090*/  @P0 VIADD R3, R0, 0x90 ;  /* 0x0000009000030836 */ /* 0x000fca0000000000 */
[----:B------:R-:W-:-:S04]  /*20a0*/  @P0 PRMT R3, R88, 0x654, R3 ;  /* 0x0000065458030816 */ /* 0x000fc80000000003 */
[----:B------:R1:W-:Y:S01]  /*20b0*/  @P0 SYNCS.ARRIVE.TRANS64.RED.A1T0 RZ, [R3+URZ], RZ ;  /* 0x000000ff03ff09a7 */ /* 0x0003e2000810043f */
[----:B------:R-:W-:-:S13]  /*20c0*/  ISETP.GT.U32.AND P0, PT, R16, 0x1, PT ;  /* 0x000000011000780c */ /* 0x000fda0003f04070 */
[----:B-1----:R-:W-:Y:S05]  /*20d0*/  @P0 BRA `(.L_x_34) ;  /* 0x0000000000040947 */ /* 0x002fea0003800000 */
[----:B------:R-:W-:Y:S01]  /*20e0*/  BPT.TRAP 0x1 ;  /* 0x000000040000795c */ /* 0x000fe20000300000 */
.L_x_34:
[----:B------:R-:W-:Y:S01]  /*20f0*/  SHF.L.U32 R0, R101, 0x1f, RZ ;  /* 0x0000001f65007819 */ /* 0x000fe200000006ff */
[----:B------:R-:W-:Y:S01]  /*2100*/  UIADD3 UR38, UR46, UR38, URZ ;  /* 0x000000262e267290 */ /* 0x000fe2000fffe03f */
[----:B------:R-:W1:Y:S01]  /*2110*/  LDC R7, c[0x0][0x288] ;  /* 0x0000a200ff077b82 */ /* 0x000e620000000800 */
[----:B------:R-:W-:Y:S01]  /*2120*/  UISETP.GE.U32.AND UP1, UPT, UR46, 0x12, UPT ;  /* 0x000000122e00788c */ /* 0x000fe2000bf26070 */
[----:B------:R-:W-:Y:S01]  /*2130*/  IMAD.SHL.U32 R8, R94, 0x2, RZ ;  /* 0x000000025e087824 */ /* 0x000fe200078e00ff */
[----:B------:R-:W-:Y:S02]  /*2140*/  UISETP.GT.U32.AND UP0, UPT, UR38, 0x11, UPT ;  /* 0x000000112600788c */ /* 0x000fe4000bf04070 */
[----:B------:R-:W-:Y:S02]  /*2150*/  UIMAD.WIDE.U32 UR4, UR38, 0x38e38e39, URZ ;  /* 0x38e38e39260478a5 */ /* 0x000fe4000f8e003f */
[----:B------:R-:W-:Y:S01]  /*2160*/  UISETP.LT.U32.AND UP0, UPT, UR46, 0x12, UP0 ;  /* 0x000000122e00788c */ /* 0x000fe20008701070 */
[----:B------:R-:W2:Y:S01]  /*2170*/  SYNCS.PHASECHK.TRANS64.TRYWAIT P0, [R95+UR42+0x10], R0 ;  /* 0x000010005f0075a7 */ /* 0x000ea2000800016a */
[----:B------:R-:W-:Y:S01]  /*2180*/  USHF.R.U32.HI UR4, URZ, 0x2, UR5 ;  /* 0x000000023f047899 */ /* 0x000fe20008011605 */
[----:B------:R-:W-:Y:S01]  /*2190*/  SHF.R.S32.HI R9, RZ, 0x1f, R8 ;  /* 0x0000001fff097819 */ /* 0x000fe20000011408 */
[----:B------:R-:W-:-:S02]  /*21a0*/  USEL UR6, URZ, 0x1, !UP0 ;  /* 0x000000013f067887 */ /* 0x000fc4000c000000 */
[----:B------:R-:W-:Y:S02]  /*21b0*/  UIMAD UR38, UR4, -0x12, UR38 ;  /* 0xffffffee042678a4 */ /* 0x000fe4000f8e0226 */
[----:B------:R-:W-:-:S04]  /*21c0*/  ULOP3.LUT UR39, UR39, UR6, URZ, 0x3c, !UPT ;  /* 0x0000000627277292 */ /* 0x000fc8000f8e3c3f */
[----:B------:R-:W-:Y:S01]  /*21d0*/  @UP1 ULOP3.LUT UR39, UR39, 0x1, UR4, 0x78, !UPT ;  /* 0x0000000127271892 */ /* 0x000fe2000f8e7804 */
[----:B-12---:R-:W-:Y:S11]  /*21e0*/  @!P0 BRA `(.L_x_36) ;  /* 0x0000005000ec8947 */ /* 0x006ff60003800000 */
.L_x_208:
[----:B-1----:R-:W-:Y:S01]  /*21f0*/  IMAD.SHL.U32 R0, R19, 0x40, RZ ;  /* 0x0000004013007824 */ /* 0x002fe200078e00ff */
[----:B------:R-:W-:Y:S01]  /*2200*/  ULDC UR6, c[0x0][0x284] ;  /* 0x0000a10000067ab9 */ /* 0x000fe20000000800 */
[----:B------:R-:W-:Y:S01]  /*2210*/  IMAD.SHL.U32 R22, R22, 0x80, RZ ;  /* 0x0000008016167824 */ /* 0x000fe200078e00ff */
[----:B------:R-:W-:Y:S01]  /*2220*/  SHF.R.S32.HI R15, RZ, 0x1f, R2 ;  /* 0x0000001fff0f7819 */ /* 0x000fe20000011402 */
[----:B------:R-:W-:Y:S01]  /*2230*/  ULDC.64 UR4, c[0x0][0x5d0] ;  /* 0x0001740000047ab9 */ /* 0x000fe20000000a00 */
[----:B------:R-:W-:Y:S01]  /*2240*/  ISETP.GE.AND P0, PT, R0, UR6, PT ;  /* 0x0000000600007c0c */ /* 0x000fe2000bf06270 */
[----:B------:R-:W-:Y:S01]  /*2250*/  IMAD.WIDE.U32 R4, R2, UR4, R8 ;  /* 0x0000000402047c25 */ /* 0x000fe2000f8e0008 */
[----:B------:R-:W-:Y:S02]  /*2260*/  SHF.R.S32.HI R14, RZ, 0x1f, R22 ;  /* 0x0000001fff0e7819 */ /* 0x000fe40000011416 */
[C---:B------:R-:W-:Y:S01]  /*2270*/  ISETP.GE.OR P0, PT, R22.reuse, R7, P0 ;  /* 0x000000071600720c */ /* 0x040fe20000706670 */
[----:B------:R-:W-:Y:S01]  /*2280*/  IMAD R3, R15, UR4, RZ ;  /* 0x000000040f037c24 */ /* 0x000fe2000f8e02ff */
[----:B------:R-:W-:-:S03]  /*2290*/  IADD3 R4, P1, R22, R4, RZ ;  /* 0x0000000416047210 */ /* 0x000fc60007f3e0ff */
[----:B------:R-:W-:-:S05]  /*22a0*/  IMAD R3, R2, UR5, R3 ;  /* 0x0000000502037c24 */ /* 0x000fca000f8e0203 */
[----:B------:R-:W-:-:S03]  /*22b0*/  IADD3.X R5, R14, R5, R3, P1, !PT ;  /* 0x000000050e057210 */ /* 0x000fc60000ffe403 */
[----:B------:R-:W-:Y:S05]  /*22c0*/  @P0 BRA `(.L_x_37) ;  /* 0x0000003000b00947 */ /* 0x000fea0003800000 */
[----:B------:R-:W1:Y:S01]  /*22d0*/  LDC.64 R10, c[0x0][0x5c8] ;  /* 0x00017200ff0a7b82 */ /* 0x000e620000000a00 */
[----:B0-----:R-:W-:Y:S01]  /*22e0*/  IMAD.WIDE R12, R19, 0x40, R92 ;  /* 0x00000040130c7825 */ /* 0x001fe200078e025c */
[----:B------:R-:W-:Y:S01]  /*22f0*/  ULDC.64 UR4, c[0x0][0x5c0] ;  /* 0x0001700000047ab9 */ /* 0x000fe20000000a00 */
[----:B------:R-:W-:Y:S02]  /*2300*/  BSSY B0, `(.L_x_37) ;  /* 0x0000328000007945 */ /* 0x000fe40003800000 */
[----:B------:R-:W-:Y:S02]  /*2310*/  IMAD.IADD R104, R99, 0x1, -R0 ;  /* 0x0000000163687824 */ /* 0x000fe400078e0a00 */
[-C--:B-1----:R-:W-:Y:S02]  /*2320*/  IMAD R3, R13, R10.reuse, RZ ;  /* 0x0000000a0d037224 */ /* 0x082fe400078e02ff */
[----:B------:R-:W-:-:S04]  /*2330*/  IMAD.WIDE.U32 R4, R12, R10, R4 ;  /* 0x0000000a0c047225 */ /* 0x000fc800078e0004 */
[----:B------:R-:W-:Y:S01]  /*2340*/  IMAD R3, R12, R11, R3 ;  /* 0x0000000b0c037224 */ /* 0x000fe200078e0203 */
[----:B------:R-:W-:-:S03]  /*2350*/  IADD3 R4, P0, R4, UR4, RZ ;  /* 0x0000000404047c10 */ /* 0x000fc6000ff1e0ff */
[----:B------:R-:W-:Y:S01]  /*2360*/  IMAD.IADD R3, R5, 0x1, R3 ;  /* 0x0000000105037824 */ /* 0x000fe200078e0203 */
[----:B------:R-:W-:-:S04]  /*2370*/  LEA R6, P1, R10, R4, 0x3 ;  /* 0x000000040a067211 */ /* 0x000fc800078218ff */
[----:B------:R-:W-:Y:S01]  /*2380*/  IADD3.X R5, R3, UR5, RZ, P0, !PT ;  /* 0x0000000503057c10 */ /* 0x000fe200087fe4ff */
[----:B------:R-:W-:Y:S01]  /*2390*/  IMAD R3, R94, -0x2, R7 ;  /* 0xfffffffe5e037824 */ /* 0x000fe200078e0207 */
[----:B-----5:R-:W-:Y:S02]  /*23a0*/  ISETP.NE.AND P0, PT, R91, RZ, PT ;  /* 0x000000ff5b00720c */ /* 0x020fe40003f05270 */
[----:B------:R-:W-:Y:S01]  /*23b0*/  LEA.HI.X R7, R10, R5, R11, 0x3, P1 ;  /* 0x000000050a077211 */ /* 0x000fe200008f1c0b */
[----:B------:R-:W-:-:S10]  /*23c0*/  IMAD.IADD R0, R3, 0x1, -R22 ;  /* 0x0000000103007824 */ /* 0x000fd400078e0a16 */
[----:B------:R-:W-:Y:S05]  /*23d0*/  @!P0 BRA `(.L_x_38) ;  /* 0x0000002400608947 */ /* 0x000fea0003800000 */
[----:B------:R-:W0:Y:S01]  /*23e0*/  LDC.64 R20, c[0x0][0x5b0] ;  /* 0x00016c00ff147b82 */ /* 0x000e220000000a00 */
[----:B------:R-:W-:Y:S01]  /*23f0*/  ULDC.64 UR4, c[0x0][0x5b8] ;  /* 0x00016e0000047ab9 */ /* 0x000fe20000000a00 */
[----:B------:R-:W-:Y:S01]  /*2400*/  ISETP.GE.AND P1, PT, R104, 0x1, PT ;  /* 0x000000016800780c */ /* 0x000fe20003f26270 */
[----:B------:R-:W-:Y:S01]  /*2410*/  IMAD.WIDE.U32 R8, R2, UR4, R8 ;  /* 0x0000000402087c25 */ /* 0x000fe2000f8e0008 */
[----:B------:R-:W-:Y:S02]  /*2420*/  BSSY B1, `(.L_x_39) ;  /* 0x000000e000017945 */ /* 0x000fe40003800000 */
[----:B------:R-:W-:Y:S01]  /*2430*/  ISETP.LT.OR P5, PT, R0, 0x1, !P1 ;  /* 0x000000010000780c */ /* 0x000fe20004fa1670 */
[----:B------:R-:W-:Y:S01]  /*2440*/  IMAD R3, R15, UR4, RZ ;  /* 0x000000040f037c24 */ /* 0x000fe2000f8e02ff */
[----:B------:R-:W1:Y:S01]  /*2450*/  LDC.64 R102, c[0x0][0x5a8] ;  /* 0x00016a00ff667b82 */ /* 0x000e620000000a00 */
[----:B------:R-:W-:Y:S02]  /*2460*/  IADD3 R10, P0, R22, R8, RZ ;  /* 0x00000008160a7210 */ /* 0x000fe40007f1e0ff */
[----:B------:R-:W-:-:S05]  /*2470*/  IMAD R3, R2, UR5, R3 ;  /* 0x0000000502037c24 */ /* 0x000fca000f8e0203 */
[----:B------:R-:W-:Y:S01]  /*2480*/  IADD3.X R11, R14, R9, R3, P0, !PT ;  /* 0x000000090e0b7210 */ /* 0x000fe200007fe403 */
[-C--:B0-----:R-:W-:Y:S02]  /*2490*/  IMAD R8, R13, R20.reuse, RZ ;  /* 0x000000140d087224 */ /* 0x081fe400078e02ff */
[----:B------:R-:W-:-:S04]  /*24a0*/  IMAD.WIDE.U32 R2, R12, R20, R10 ;  /* 0x000000140c027225 */ /* 0x000fc800078e000a */
[----:B------:R-:W-:Y:S01]  /*24b0*/  IMAD R19, R12, R21, R8 ;  /* 0x000000150c137224 */ /* 0x000fe200078e0208 */
[----:B-1----:R-:W-:-:S04]  /*24c0*/  IADD3 R2, P0, R2, R102, RZ ;  /* 0x0000006602027210 */ /* 0x002fc80007f1e0ff */
[----:B------:R-:W-:Y:S01]  /*24d0*/  IADD3.X R3, R103, R3, R19, P0, !PT ;  /* 0x0000000367037210 */ /* 0x000fe200007fe413 */
[----:B------:R-:W-:Y:S08]  /*24e0*/  @P5 BRA `(.L_x_40) ;  /* 0x0000000000045947 */ /* 0x000ff00003800000 */
[----:B------:R0:W5:Y:S02]  /*24f0*/  LDG.E.U8 R100, desc[UR36][R2.64] ;  /* 0x0000002402647981 */ /* 0x000164000c1e1100 */
.L_x_40:
[----:B------:R-:W-:Y:S05]  /*2500*/  BSYNC B1 ;  /* 0x0000000000017941 */ /* 0x000fea0003800000 */
.L_x_39:
[----:B-----5:R-:W-:Y:S01]  /*2510*/  LOP3.LUT R13, R100, 0xffff, RZ, 0xc0, !PT ;  /* 0x0000ffff640d7812 */ /* 0x020fe200078ec0ff */
[----:B------:R-:W-:Y:S01]  /*2520*/  IMAD.SHL.U32 R8, R20, 0x8, RZ ;  /* 0x0000000814087824 */ /* 0x000fe200078e00ff */
[----:B------:R-:W-:Y:S01]  /*2530*/  ISETP.LT.OR P2, PT, R0, 0x2, !P1 ;  /* 0x000000020000780c */ /* 0x000fe20004f41670 */
[----:B------:R-:W-:Y:S01]  /*2540*/  BSSY B1, `(.L_x_41) ;  /* 0x000000e000017945 */ /* 0x000fe20003800000 */
[----:B------:R-:W-:Y:S02]  /*2550*/  PRMT R14, R13, 0x8880, RZ ;  /* 0x000088800d0e7816 */ /* 0x000fe400000000ff */
[----:B------:R-:W-:Y:S02]  /*2560*/  SHF.L.U64.HI R9, R20, 0x3, R21 ;  /* 0x0000000314097819 */ /* 0x000fe40000010215 */
[----:B------:R-:W-:Y:S01]  /*2570*/  ISETP.GE.AND P0, PT, R104, 0x9, PT ;  /* 0x000000096800780c */ /* 0x000fe20003f06270 */
[----:B------:R-:W-:Y:S02]  /*2580*/  IMAD R13, R14, R91, RZ ;  /* 0x0000005b0e0d7224 */ /* 0x000fe400078e02ff */
[----:B------:R-:W-:-:S04]  /*2590*/  IMAD.WIDE.U32 R8, R12, R20, R8 ;  /* 0x000000140c087225 */ /* 0x000fc800078e0008 */
[----:B------:R-:W-:Y:S01]  /*25a0*/  @!P5 IMAD R15, R24, R90, R13 ;  /* 0x0000005a180fd224 */ /* 0x000fe200078e020d */
[----:B------:R-:W-:Y:S01]  /*25b0*/  IADD3 R8, P3, P4, R10, R102, R8 ;  /* 0x000000660a087210 */ /* 0x000fe20007c7e008 */
[----:B------:R-:W-:-:S03]  /*25c0*/  IMAD.IADD R14, R19, 0x1, R9 ;  /* 0x00000001130e7824 */ /* 0x000fc600078e0209 */
[----:B------:R1:W-:Y:S01]  /*25d0*/  @!P5 STG.E.U8 desc[UR36][R4.64], R15 ;  /* 0x0000000f0400d986 */ /* 0x0003e2000c101124 */
[----:B------:R-:W-:Y:S08]  /*25e0*/  @P2 BRA `(.L_x_42) ;  /* 0x00000000000c2947 */ /* 0x000ff00003800000 */
[----:B------:R-:W2:Y:S02]  /*25f0*/  LDG.E.U8 R100, desc[UR36][R2.64+0x1] ;  /* 0x0000012402647981 */ /* 0x000ea4000c1e1100 */
[----:B--2---:R-:W-:-:S05]  /*2600*/  PRMT R12, R100, 0x8880, RZ ;  /* 0x00008880640c7816 */ /* 0x004fca00000000ff */
[----:B------:R-:W-:-:S07]  /*2610*/  IMAD R13, R12, R91, RZ ;  /* 0x0000005b0c0d7224 */ /* 0x000fce00078e02ff */
.L_x_42:
[----:B------:R-:W-:Y:S05]  /*2620*/  BSYNC B1 ;  /* 0x0000000000017941 */ /* 0x000fea0003800000 */
.L_x_41:
[C---:B------:R-:W-:Y:S01]  /*2630*/  ISETP.LT.OR P5, PT, R0.reuse, 0x1, !P0 ;  /* 0x000000010000780c */ /* 0x040fe200047a1670 */
[----:B------:R-:W-:Y:S01]  /*2640*/  @!P2 IMAD R25, R25, R90, R13 ;  /* 0x0000005a1919a224 */ /* 0x000fe200078e020d */
[----:B------:R-:W-:Y:S01]  /*2650*/  BSSY B1, `(.L_x_43) ;  /* 0x000000a000017945 */ /* 0x000fe20003800000 */
[----:B------:R-:W-:Y:S02]  /*2660*/  IADD3.X R9, R11, R103, R14, P3, P4 ;  /* 0x000000670b097210 */ /* 0x000fe40001fe840e */
[C---:B------:R-:W-:Y:S01]  /*2670*/  ISETP.LT.OR P3, PT, R0.reuse, 0x2, !P0 ;  /* 0x000000020000780c */ /* 0x040fe20004761670 */
[----:B------:R2:W-:Y:S01]  /*2680*/  @!P2 STG.E.U8 desc[UR36][R4.64+0x1], R25 ;  /* 0x000001190400a986 */ /* 0x0005e2000c101124 */
[C---:B------:R-:W-:Y:S02]  /*2690*/  ISETP.LT.OR P4, PT, R0.reuse, 0x9, !P1 ;  /* 0x000000090000780c */ /* 0x040fe40004f81670 */
[----:B------:R-:W-:-:S04]  /*26a0*/  ISETP.LT.OR P2, PT, R0, 0xa, !P1 ;  /* 0x0000000a0000780c */ /* 0x000fc80004f41670 */
[----:B------:R-:W-:Y:S09]  /*26b0*/  @P5 BRA `(.L_x_44) ;  /* 0x00000000000c5947 */ /* 0x000ff20003800000 */
[----:B------:R-:W3:Y:S02]  /*26c0*/  LDG.E.U8 R100, desc[UR36][R8.64] ;  /* 0x0000002408647981 */ /* 0x000ee4000c1e1100 */
[----:B---3--:R-:W-:-:S05]  /*26d0*/  PRMT R10, R100, 0x8880, RZ ;  /* 0x00008880640a7816 */ /* 0x008fca00000000ff */
[----:B------:R-:W-:-:S07]  /*26e0*/  IMAD R13, R10, R91, RZ ;  /* 0x0000005b0a0d7224 */ /* 0x000fce00078e02ff */
.L_x_44:
[----:B------:R-:W-:Y:S05]  /*26f0*/  BSYNC B1 ;  /* 0x0000000000017941 */ /* 0x000fea0003800000 */
.L_x_43:
[----:B------:R-:W-:Y:S01]  /*2700*/  @!P5 IMAD R11, R26, R90, R13 ;  /* 0x0000005a1a0bd224 */ /* 0x000fe200078e020d */
[----:B------:R-:W-:Y:S04]  /*2710*/  BSSY B1, `(.L_x_45) ;  /* 0x0000006000017945 */ /* 0x000fe80003800000 */
[----:B------:R3:W-:Y:S01]  /*2720*/  @!P5 STG.E.U8 desc[UR36][R6.64], R11 ;  /* 0x0000000b0600d986 */ /* 0x0007e2000c101124 */
[----:B------:R-:W-:Y:S05]  /*2730*/  @P3 BRA `(.L_x_46) ;  /* 0x00000000000c3947 */ /* 0x000fea0003800000 */
[----:B------:R-:W4:Y:S02]  /*2740*/  LDG.E.U8 R100, desc[UR36][R8.64+0x1] ;  /* 0x0000012408647981 */ /* 0x000f24000c1e1100 */
[----:B----4-:R-:W-:-:S05]  /*2750*/  PRMT R10, R100, 0x8880, RZ ;  /* 0x00008880640a7816 */ /* 0x010fca00000000ff */
[----:B------:R-:W-:-:S07]  /*2760*/  IMAD R13, R10, R91, RZ ;  /* 0x0000005b0a0d7224 */ /* 0x000fce00078e02ff */
.L_x_46:
[----:B------:R-:W-:Y:S05]  /*2770*/  BSYNC B1 ;  /* 0x0000000000017941 */ /* 0x000fea0003800000 */
.L_x_45:
[----:B------:R-:W-:Y:S01]  /*2780*/  @!P3 IMAD R27, R27, R90, R13 ;  /* 0x0000005a1b1bb224 */ /* 0x000fe200078e020d */
[----:B------:R-:W-:Y:S04]  /*2790*/  BSSY B1, `(.L_x_47) ;  /* 0x0000006000017945 */ /* 0x000fe80003800000 */
[----:B------:R4:W-:Y:S01]  /*27a0*/  @!P3 STG.E.U8 desc[UR36][R6.64+0x1], R27 ;  /* 0x0000011b0600b986 */ /* 0x0009e2000c101124 */
[----:B------:R-:W-:Y:S05]  /*27b0*/  @P4 BRA `(.L_x_48) ;  /* 0x00000000000c4947 */ /* 0x000fea0003800000 */
[----:B------:R-:W5:Y:S02]  /*27c0*/  LDG.E.U8 R100, desc[UR36][R2.64+0x8] ;  /* 0x0000082402647981 */ /* 0x000f64000c1e1100 */
[----:B-----5:R-:W-:-:S05]  /*27d0*/  PRMT R10, R100, 0x8880, RZ ;  /* 0x00008880640a7816 */ /* 0x020fca00000000ff */
[----:B------:R-:W-:-:S07]  /*27e0*/  IMAD R13, R10, R91, RZ ;  /* 0x0000005b0a0d7224 */ /* 0x000fce00078e02ff */
.L_x_48:
[----:B------:R-:W-:Y:S05]  /*27f0*/  BSYNC B1 ;  /* 0x0000000000017941 */ /* 0x000fea0003800000 */
.L_x_47:
[----:B---3--:R-:W-:Y:S01]  /*2800*/  @!P4 IMAD R11, R28, R90, R13 ;  /* 0x0000005a1c0bc224 */ /* 0x008fe200078e020d */
[----:B------:R-:W-:Y:S04]  /*2810*/  BSSY B1, `(.L_x_49) ;  /* 0x0000006000017945 */ /* 0x000fe80003800000 */
[----:B------:R3:W-:Y:S01]  /*2820*/  @!P4 STG.E.U8 desc[UR36][R4.64+0x8], R11 ;  /* 0x0000080b0400c986 */ /* 0x0007e2000c101124 */
[----:B------:R-:W-:Y:S05]  /*2830*/  @P2 BRA `(.L_x_50) ;  /* 0x00000000000c2947 */ /* 0x000fea0003800000 */
[----:B------:R-:W5:Y:S02]  /*2840*/  LDG.E.U8 R100, desc[UR36][R2.64+0x9] ;  /* 0x0000092402647981 */ /* 0x000f64000c1e1100 */
[----:B-----5:R-:W-:-:S05]  /*2850*/  PRMT R10, R100, 0x8880, RZ ;  /* 0x00008880640a7816 */ /* 0x020fca00000000ff */
[----:B------:R-:W-:-:S07]  /*2860*/  IMAD R13, R10, R91, RZ ;  /* 0x0000005b0a0d7224 */ /* 0x000fce00078e02ff */
.L_x_50:
[----:B------:R-:W-:Y:S05]  /*2870*/  BSYNC B1 ;  /* 0x0000000000017941 */ /* 0x000fea0003800000 */
.L_x_49:
[C---:B------:R-:W-:Y:S01]  /*2880*/  ISETP.LT.OR P4, PT, R0.reuse, 0x9, !P0 ;  /* 0x000000090000780c */ /* 0x040fe20004781670 */
[----:B------:R-:W-:Y:S01]  /*2890*/  @!P2 IMAD R29, R29, R90, R13 ;  /* 0x0000005a1d1da224 */ /* 0x000fe200078e020d */
[----:B------:R-:W-:Y:S01]  /*28a0*/  BSSY B1, `(.L_x_51) ;  /* 0x0000009000017945 */ /* 0x000fe20003800000 */
[C---:B------:R-:W-:Y:S02]  /*28b0*/  ISETP.LT.OR P3, PT, R0.reuse, 0xa, !P0 ;  /* 0x0000000a0000780c */ /* 0x040fe40004761670 */
[C---:B------:R-:W-:Y:S01]  /*28c0*/  ISETP.LT.OR P5, PT, R0.reuse, 0x11, !P1 ;  /* 0x000000110000780c */ /* 0x040fe20004fa1670 */
[----:B------:R0:W-:Y:S01]  /*28d0*/  @!P2 STG.E.U8 desc[UR36][R4.64+0x9], R29 ;  /* 0x0000091d0400a986 */ /* 0x0001e2000c101124 */
[----:B------:R-:W-:-:S06]  /*28e0*/  ISETP.LT.OR P2, PT, R0, 0x12, !P1 ;  /* 0x000000120000780c */ /* 0x000fcc0004f41670 */
[----:B------:R-:W-:Y:S07]  /*28f0*/  @P4 BRA `(.L_x_52) ;  /* 0x00000000000c4947 */ /* 0x000fee0003800000 */
[----:B------:R-:W5:Y:S02]  /*2900*/  LDG.E.U8 R100, desc[UR36][R8.64+0x8] ;  /* 0x0000082408647981 */ /* 0x000f64000c1e1100 */
[----:B-----5:R-:W-:-:S05]  /*2910*/  PRMT R10, R100, 0x8880, RZ ;  /* 0x00008880640a7816 */ /* 0x020fca00000000ff */
[----:B------:R-:W-:-:S07]  /*2920*/  IMAD R13, R10, R91, RZ ;  /* 0x0000005b0a0d7224 */ /* 0x000fce00078e02ff */
.L_x_52:
[----:B------:R-:W-:Y:S05]  /*2930*/  BSYNC B1 ;  /* 0x0000000000017941 */ /* 0x000fea0003800000 */
.L_x_51:
[----:B---3--:R-:W-:Y:S01]  /*2940*/  @!P4 IMAD R11, R30, R90, R13 ;  /* 0x0000005a1e0bc224 */ /* 0x008fe200078e020d */
[----:B------:R-:W-:Y:S04]  /*2950*/  BSSY B1, `(.L_x_53) ;  /* 0x0000006000017945 */ /* 0x000fe80003800000 */
[----:B------:R3:W-:Y:S01]  /*2960*/  @!P4 STG.E.U8 desc[UR36][R6.64+0x8], R11 ;  /* 0x0000080b0600c986 */ /* 0x0007e2000c101124 */
[----:B------:R-:W-:Y:S05]  /*2970*/  @P3 BRA `(.L_x_54) ;  /* 0x00000000000c3947 */ /* 0x000fea0003800000 */
[----:B------:R-:W5:Y:S02]  /*2980*/  LDG.E.U8 R100, desc[UR36][R8.64+0x9] ;  /* 0x0000092408647981 */ /* 0x000f64000c1e1100 */
[----:B-----5:R-:W-:-:S05]  /*2990*/  PRMT R10, R100, 0x8880, RZ ;  /* 0x00008880640a7816 */ /* 0x020fca00000000ff */
[----:B------:R-:W-:-:S07]  /*29a0*/  IMAD R13, R10, R91, RZ ;  /* 0x0000005b0a0d7224 */ /* 0x000fce00078e02ff */
.L_x_54:
[----:B------:R-:W-:Y:S05]  /*29b0*/  BSYNC B1 ;  /* 0x0000000000017941 */ /* 0x000fea0003800000 */
.L_x_53:
[----:B------:R-:W-:Y:S01]  /*29c0*/  @!P3 IMAD R31, R31, R90, R13 ;  /* 0x0000005a1f1fb224 */ /* 0x000fe200078e020d */
[----:B------:R-:W-:Y:S04]  /*29d0*/  BSSY B1, `(.L_x_55) ;  /* 0x0000006000017945 */ /* 0x000fe80003800000 */
[----:B------:R0:W-:Y:S01]  /*29e0*/  @!P3 STG.E.U8 desc[UR36][R6.64+0x9], R31 ;  /* 0x0000091f0600b986 */ /* 0x0001e2000c101124 */
[----:B------:R-:W-:Y:S05]  /*29f0*/  @P5 BRA `(.L_x_56) ;  /* 0x00000000000c5947 */ /* 0x000fea0003800000 */
[----:B------:R-:W5:Y:S02]  /*2a00*/  LDG.E.U8 R100, desc[UR36][R2.64+0x10] ;  /* 0x0000102402647981 */ /* 0x000f64000c1e1100 */
[----:B-----5:R-:W-:-:S05]  /*2a10*/  PRMT R10, R100, 0x8880, RZ ;  /* 0x00008880640a7816 */ /* 0x020fca00000000ff */
[----:B------:R-:W-:-:S07]  /*2a20*/  IMAD R13, R10, R91, RZ ;  /* 0x0000005b0a0d7224 */ /* 0x000fce00078e02ff */
.L_x_56:
[----:B------:R-:W-:Y:S05]  /*2a30*/  BSYNC B1 ;  /* 0x0000000000017941 */ /* 0x000fea0003800000 */
.L_x_55:
[----:B---3--:R-:W-:Y:S01]  /*2a40*/  @!P5 IMAD R11, R32, R90, R13 ;  /* 0x0000005a200bd224 */ /* 0x008fe200078e020d */
[----:B------:R-:W-:Y:S04]  /*2a50*/  BSSY B1, `(.L_x_57) ;  /* 0x0000006000017945 */ /* 0x000fe80003800000 */
[----:B------:R3:W-:Y:S01]  /*2a60*/  @!P5 STG.E.U8 desc[UR36][R4.64+0x10], R11 ;  /* 0x0000100b0400d986 */ /* 0x0007e2000c101124 */
[----:B------:R-:W-:Y:S05]  /*2a70*/  @P2 BRA `(.L_x_58) ;  /* 0x00000000000c2947 */ /* 0x000fea0003800000 */
[----:B------:R-:W5:Y:S02]  /*2a80*/  LDG.E.U8 R100, desc[UR36][R2.64+0x11] ;  /* 0x0000112402647981 */ /* 0x000f64000c1e1100 */
[----:B-----5:R-:W-:-:S05]  /*2a90*/  PRMT R10, R100, 0x8880, RZ ;  /* 0x00008880640a7816 */ /* 0x020fca00000000ff */
[----:B------:R-:W-:-:S07]  /*2aa0*/  IMAD R13, R10, R91, RZ ;  /* 0x0000005b0a0d7224 */ /* 0x000fce00078e02ff */
.L_x_58:
[----:B------:R-:W-:Y:S05]  /*2ab0*/  BSYNC B1 ;  /* 0x0000000000017941 */ /* 0x000fea0003800000 */
.L_x_57:
        /* <DEDUP_REMOVED lines=11> */
.L_x_60:
[----:B------:R-:W-:Y:S05]  /*2b70*/  BSYNC B1 ;  /* 0x0000000000017941 */ /* 0x000fea0003800000 */
.L_x_59:
[----:B---3--:R-:W-:Y:S01]  /*2b80*/  @!P4 IMAD R11, R34, R90, R13 ;  /* 0x0000005a220bc224 */ /* 0x008fe200078e020d */
[----:B------:R-:W-:Y:S04]  /*2b90*/  BSSY B1, `(.L_x_61) ;  /* 0x0000006000017945 */ /* 0x000fe80003800000 */
[----:B------:R3:W-:Y:S01]  /*2ba0*/  @!P4 STG.E.U8 desc[UR36][R6.64+0x10], R11 ;  /* 0x0000100b0600c986 */ /* 0x0007e2000c101124 */
[----:B------:R-:W-:Y:S05]  /*2bb0*/  @P3 BRA `(.L_x_62) ;  /* 0x00000000000c3947 */ /* 0x000fea0003800000 */
[----:B------:R-:W5:Y:S02]  /*2bc0*/  LDG.E.U8 R100, desc[UR36][R8.64+0x11] ;  /* 0x0000112408647981 */ /* 0x000f64000c1e1100 */
[----:B-----5:R-:W-:-:S05]  /*2bd0*/  PRMT R10, R100, 0x8880, RZ ;  /* 0x00008880640a7816 */ /* 0x020fca00000000ff */
[----:B------:R-:W-:-:S07]  /*2be0*/  IMAD R13, R10, R91, RZ ;  /* 0x0000005b0a0d7224 */ /* 0x000fce00078e02ff */
.L_x_62:
[----:B------:R-:W-:Y:S05]  /*2bf0*/  BSYNC B1 ;  /* 0x0000000000017941 */ /* 0x000fea0003800000 */
.L_x_61:
[----:B------:R-:W-:Y:S01]  /*2c00*/  @!P3 IMAD R35, R35, R90, R13 ;  /* 0x0000005a2323b224 */ /* 0x000fe200078e020d */
[----:B------:R-:W-:Y:S04]  /*2c10*/  BSSY B1, `(.L_x_63) ;  /* 0x0000006000017945 */ /* 0x000fe80003800000 */
[----:B------:R0:W-:Y:S01]  /*2c20*/  @!P3 STG.E.U8 desc[UR36][R6.64+0x11], R35 ;  /* 0x000011230600b986 */ /* 0x0001e2000c101124 */
[----:B------:R-:W-:Y:S05]  /*2c30*/  @P5 BRA `(.L_x_64) ;  /* 0x00000000000c5947 */ /* 0x000fea0003800000 */
[----:B------:R-:W5:Y:S02]  /*2c40*/  LDG.E.U8 R100, desc[UR36][R2.64+0x18] ;  /* 0x0000182402647981 */ /* 0x000f64000c1e1100 */
[----:B-----5:R-:W-:-:S05]  /*2c50*/  PRMT R10, R100, 0x8880, RZ ;  /* 0x00008880640a7816 */ /* 0x020fca00000000ff */
[----:B------:R-:W-:-:S07]  /*2c60*/  IMAD R13, R10, R91, RZ ;  /* 0x0000005b0a0d7224 */ /* 0x000fce00078e02ff */
.L_x_64:
[----:B------:R-:W-:Y:S05]  /*2c70*/  BSYNC B1 ;  /* 0x0000000000017941 */ /* 0x000fea0003800000 */
.L_x_63:
[----:B---3--:R-:W-:Y:S01]  /*2c80*/  @!P5 IMAD R11, R36, R90, R13 ;  /* 0x0000005a240bd224 */ /* 0x008fe200078e020d */
[----:B------:R-:W-:Y:S04]  /*2c90*/  BSSY B1, `(.L_x_65) ;  /* 0x0000006000017945 */ /* 0x000fe80003800000 */
[----:B------:R3:W-:Y:S01]  /*2ca0*/  @!P5 STG.E.U8 desc[UR36][R4.64+0x18], R11 ;  /* 0x0000180b0400d986 */ /* 0x0007e2000c101124 */
[----:B------:R-:W-:Y:S05]  /*2cb0*/  @P2 BRA `(.L_x_66) ;  /* 0x00000000000c2947 */ /* 0x000fea0003800000 */
[----:B------:R-:W5:Y:S02]  /*2cc0*/  LDG.E.U8 R100, desc[UR36][R2.64+0x19] ;  /* 0x0000192402647981 */ /* 0x000f64000c1e1100 */
[----:B-----5:R-:W-:-:S05]  /*2cd0*/  PRMT R10, R100, 0x8880, RZ ;  /* 0x00008880640a7816 */ /* 0x020fca00000000ff */
[----:B------:R-:W-:-:S07]  /*2ce0*/  IMAD R13, R10, R91, RZ ;  /* 0x0000005b0a0d7224 */ /* 0x000fce00078e02ff */
.L_x_66:
[----:B------:R-:W-:Y:S05]  /*2cf0*/  BSYNC B1 ;  /* 0x0000000000017941 */ /* 0x000fea0003800000 */
.L_x_65:
        /* <DEDUP_REMOVED lines=11> */
.L_x_68:
[----:B------:R-:W-:Y:S05]  /*2db0*/  BSYNC B1 ;  /* 0x0000000000017941 */ /* 0x000fea0003800000 */
.L_x_67:
[----:B---3--:R-:W-:Y:S01]  /*2dc0*/  @!P4 IMAD R11, R38, R90, R13 ;  /* 0x0000005a260bc224 */ /* 0x008fe200078e020d */
[----:B------:R-:W-:Y:S04]  /*2dd0*/  BSSY B1, `(.L_x_69) ;  /* 0x0000006000017945 */ /* 0x000fe80003800000 */
[----:B------:R3:W-:Y:S01]  /*2de0*/  @!P4 STG.E.U8 desc[UR36][R6.64+0x18], R11 ;  /* 0x0000180b0600c986 */ /* 0x0007e2000c101124 */
[----:B------:R-:W-:Y:S05]  /*2df0*/  @P3 BRA `(.L_x_70) ;  /* 0x00000000000c3947 */ /* 0x000fea0003800000 */
[----:B------:R-:W5:Y:S02]  /*2e00*/  LDG.E.U8 R100, desc[UR36][R8.64+0x19] ;  /* 0x0000192408647981 */ /* 0x000f64000c1e1100 */
[----:B-----5:R-:W-:-:S05]  /*2e10*/  PRMT R10, R100, 0x8880, RZ ;  /* 0x00008880640a7816 */ /* 0x020fca00000000ff */
[----:B------:R-:W-:-:S07]  /*2e20*/  IMAD R13, R10, R91, RZ ;  /* 0x0000005b0a0d7224 */ /* 0x000fce00078e02ff */
.L_x_70:
[----:B------:R-:W-:Y:S05]  /*2e30*/  BSYNC B1 ;  /* 0x0000000000017941 */ /* 0x000fea0003800000 */
.L_x_69:
[----:B------:R-:W-:Y:S01]  /*2e40*/  @!P3 IMAD R39, R39, R90, R13 ;  /* 0x0000005a2727b224 */ /* 0x000fe200078e020d */
[----:B------:R-:W-:Y:S04]  /*2e50*/  BSSY B1, `(.L_x_71) ;  /* 0x0000006000017945 */ /* 0x000fe80003800000 */
[----:B------:R0:W-:Y:S01]  /*2e60*/  @!P3 STG.E.U8 desc[UR36][R6.64+0x19], R39 ;  /* 0x000019270600b986 */ /* 0x0001e2000c101124 */
[----:B------:R-:W-:Y:S05]  /*2e70*/  @P5 BRA `(.L_x_72) ;  /* 0x00000000000c5947 */ /* 0x000fea0003800000 */
[----:B------:R-:W5:Y:S02]  /*2e80*/  LDG.E.U8 R100, desc[UR36][R2.64+0x20] ;  /* 0x0000202402647981 */ /* 0x000f64000c1e1100 */
[----:B-----5:R-:W-:-:S05]  /*2e90*/  PRMT R10, R100, 0x8880, RZ ;  /* 0x00008880640a7816 */ /* 0x020fca00000000ff */
[----:B------:R-:W-:-:S07]  /*2ea0*/  IMAD R13, R10, R91, RZ ;  /* 0x0000005b0a0d7224 */ /* 0x000fce00078e02ff */
.L_x_72:
[----:B------:R-:W-:Y:S05]  /*2eb0*/  BSYNC B1 ;  /* 0x0000000000017941 */ /* 0x000fea0003800000 */
.L_x_71:
[----:B---3--:R-:W-:Y:S01]  /*2ec0*/  @!P5 IMAD R11, R40, R90, R13 ;  /* 0x0000005a280bd224 */ /* 0x008fe200078e020d */
[----:B------:R-:W-:Y:S04]  /*2ed0*/  BSSY B1, `(.L_x_73) ;  /* 0x0000006000017945 */ /* 0x000fe80003800000 */
[----:B------:R3:W-:Y:S01]  /*2ee0*/  @!P5 STG.E.U8 desc[UR36][R4.64+0x20], R11 ;  /* 0x0000200b0400d986 */ /* 0x0007e2000c101124 */
[----:B------:R-:W-:Y:S05]  /*2ef0*/  @P2 BRA `(.L_x_74) ;  /* 0x00000000000c2947 */ /* 0x000fea0003800000 */
[----:B------:R-:W5:Y:S02]  /*2f00*/  LDG.E.U8 R100, desc[UR36][R2.64+0x21] ;  /* 0x0000212402647981 */ /* 0x000f64000c1e1100 */
[----:B-----5:R-:W-:-:S05]  /*2f10*/  PRMT R10, R100, 0x8880, RZ ;  /* 0x00008880640a7816 */ /* 0x020fca00000000ff */
[----:B------:R-:W-:-:S07]  /*2f20*/  IMAD R13, R10, R91, RZ ;  /* 0x0000005b0a0d7224 */ /* 0x000fce00078e02ff */
.L_x_74:
[----:B------:R-:W-:Y:S05]  /*2f30*/  BSYNC B1 ;  /* 0x0000000000017941 */ /* 0x000fea0003800000 */
.L_x_73:
        /* <DEDUP_REMOVED lines=11> */
.L_x_76:
[----:B------:R-:W-:Y:S05]  /*2ff0*/  BSYNC B1 ;  /* 0x0000000000017941 */ /* 0x000fea0003800000 */
.L_x_75:
[----:B---3--:R-:W-:Y:S01]  /*3000*/  @!P4 IMAD R11, R42, R90, R13 ;  /* 0x0000005a2a0bc224 */ /* 0x008fe200078e020d */
[----:B------:R-:W-:Y:S04]  /*3010*/  BSSY B1, `(.L_x_77) ;  /* 0x0000006000017945 */ /* 0x000fe80003800000 */
[----:B------:R3:W-:Y:S01]  /*3020*/  @!P4 STG.E.U8 desc[UR36][R6.64+0x20], R11 ;  /* 0x0000200b0600c986 */ /* 0x0007e2000c101124 */
[----:B------:R-:W-:Y:S05]  /*3030*/  @P3 BRA `(.L_x_78) ;  /* 0x00000000000c3947 */ /* 0x000fea0003800000 */
[----:B------:R-:W5:Y:S02]  /*3040*/  LDG.E.U8 R100, desc[UR36][R8.64+0x21] ;  /* 0x0000212408647981 */ /* 0x000f64000c1e1100 */
[----:B-----5:R-:W-:-:S05]  /*3050*/  PRMT R10, R100, 0x8880, RZ ;  /* 0x00008880640a7816 */ /* 0x020fca00000000ff */
[----:B------:R-:W-:-:S07]  /*3060*/  IMAD R13, R10, R91, RZ ;  /* 0x0000005b0a0d7224 */ /* 0x000fce00078e02ff */
.L_x_78:
[----:B------:R-:W-:Y:S05]  /*3070*/  BSYNC B1 ;  /* 0x0000000000017941 */ /* 0x000fea0003800000 */
.L_x_77:
[----:B------:R-:W-:Y:S01]  /*3080*/  @!P3 IMAD R43, R43, R90, R13 ;  /* 0x0000005a2b2bb224 */ /* 0x000fe200078e020d */
[----:B------:R-:W-:Y:S04]  /*3090*/  BSSY B1, `(.L_x_79) ;  /* 0x0000006000017945 */ /* 0x000fe80003800000 */
[----:B------:R0:W-:Y:S01]  /*30a0*/  @!P3 STG.E.U8 desc[UR36][R6.64+0x21], R43 ;  /* 0x0000212b0600b986 */ /* 0x0001e2000c101124 */
[----:B------:R-:W-:Y:S05]  /*30b0*/  @P5 BRA `(.L_x_80) ;  /* 0x00000000000c5947 */ /* 0x000fea0003800000 */
[----:B------:R-:W5:Y:S02]  /*30c0*/  LDG.E.U8 R100, desc[UR36][R2.64+0x28] ;  /* 0x0000282402647981 */ /* 0x000f64000c1e1100 */
[----:B-----5:R-:W-:-:S05]  /*30d0*/  PRMT R10, R100, 0x8880, RZ ;  /* 0x00008880640a7816 */ /* 0x020fca00000000ff */
[----:B------:R-:W-:-:S07]  /*30e0*/  IMAD R13, R10, R91, RZ ;  /* 0x0000005b0a0d7224 */ /* 0x000fce00078e02ff */
.L_x_80:
[----:B------:R-:W-:Y:S05]  /*30f0*/  BSYNC B1 ;  /* 0x0000000000017941 */ /* 0x000fea0003800000 */
.L_x_79:
[----:B---3--:R-:W-:Y:S01]  /*3100*/  @!P5 IMAD R11, R44, R90, R13 ;  /* 0x0000005a2c0bd224 */ /* 0x008fe200078e020d */
[----:B------:R-:W-:Y:S04]  /*3110*/  BSSY B1, `(.L_x_81) ;  /* 0x0000006000017945 */ /* 0x000fe80003800000 */
[----:B------:R3:W-:Y:S01]  /*3120*/  @!P5 STG.E.U8 desc[UR36][R4.64+0x28], R11 ;  /* 0x0000280b0400d986 */ /* 0x0007e2000c101124 */
[----:B------:R-:W-:Y:S05]  /*3130*/  @P2 BRA `(.L_x_82) ;  /* 0x00000000000c2947 */ /* 0x000fea0003800000 */
[----:B------:R-:W5:Y:S02]  /*3140*/  LDG.E.U8 R100, desc[UR36][R2.64+0x29] ;  /* 0x0000292402647981 */ /* 0x000f64000c1e1100 */
[----:B-----5:R-:W-:-:S05]  /*3150*/  PRMT R10, R100, 0x8880, RZ ;  /* 0x00008880640a7816 */ /* 0x020fca00000000ff */
[----:B------:R-:W-:-:S07]  /*3160*/  IMAD R13, R10, R91, RZ ;  /* 0x0000005b0a0d7224 */ /* 0x000fce00078e02ff */
.L_x_82:
[----:B------:R-:W-:Y:S05]  /*3170*/  BSYNC B1 ;  /* 0x0000000000017941 */ /* 0x000fea0003800000 */
.L_x_81:
        /* <DEDUP_REMOVED lines=11> */
.L_x_84:
[----:B------:R-:W-:Y:S05]  /*3230*/  BSYNC B1 ;  /* 0x0000000000017941 */ /* 0x000fea0003800000 */
.L_x_83:
[----:B---3--:R-:W-:Y:S01]  /*3240*/  @!P4 IMAD R11, R46, R90, R13 ;  /* 0x0000005a2e0bc224 */ /* 0x008fe200078e020d */
[----:B------:R-:W-:Y:S04]  /*3250*/  BSSY B1, `(.L_x_85) ;  /* 0x0000006000017945 */ /* 0x000fe80003800000 */
[----:B------:R3:W-:Y:S01]  /*3260*/  @!P4 STG.E.U8 desc[UR36][R6.64+0x28], R11 ;  /* 0x0000280b0600c986 */ /* 0x0007e2000c101124 */
[----:B------:R-:W-:Y:S05]  /*3270*/  @P3 BRA `(.L_x_86) ;  /* 0x00000000000c3947 */ /* 0x000fea0003800000 */
[----:B------:R-:W5:Y:S02]  /*3280*/  LDG.E.U8 R100, desc[UR36][R8.64+0x29] ;  /* 0x0000292408647981 */ /* 0x000f64000c1e1100 */
[----:B-----5:R-:W-:-:S05]  /*3290*/  PRMT R10, R100, 0x8880, RZ ;  /* 0x00008880640a7816 */ /* 0x020fca00000000ff */
[----:B------:R-:W-:-:S07]  /*32a0*/  IMAD R13, R10, R91, RZ ;  /* 0x0000005b0a0d7224 */ /* 0x000fce00078e02ff */
.L_x_86:
[----:B------:R-:W-:Y:S05]  /*32b0*/  BSYNC B1 ;  /* 0x0000000000017941 */ /* 0x000fea0003800000 */
.L_x_85:
[----:B------:R-:W-:Y:S01]  /*32c0*/  @!P3 IMAD R47, R47, R90, R13 ;  /* 0x0000005a2f2fb224 */ /* 0x000fe200078e020d */
[----:B------:R-:W-:Y:S04]  /*32d0*/  BSSY B1, `(.L_x_87) ;  /* 0x0000006000017945 */ /* 0x000fe80003800000 */
[----:B------:R0:W-:Y:S01]  /*32e0*/  @!P3 STG.E.U8 desc[UR36][R6.64+0x29], R47 ;  /* 0x0000292f0600b986 */ /* 0x0001e2000c101124 */
[----:B------:R-:W-:Y:S05]  /*32f0*/  @P5 BRA `(.L_x_88) ;  /* 0x00000000000c5947 */ /* 0x000fea0003800000 */
[----:B------:R-:W5:Y:S02]  /*3300*/  LDG.E.U8 R100, desc[UR36][R2.64+0x30] ;  /* 0x0000302402647981 */ /* 0x000f64000c1e1100 */
[----:B-----5:R-:W-:-:S05]  /*3310*/  PRMT R10, R100, 0x8880, RZ ;  /* 0x00008880640a7816 */ /* 0x020fca00000000ff */
[----:B------:R-:W-:-:S07]  /*3320*/  IMAD R13, R10, R91, RZ ;  /* 0x0000005b0a0d7224 */ /* 0x000fce00078e02ff */
.L_x_88:
[----:B------:R-:W-:Y:S05]  /*3330*/  BSYNC B1 ;  /* 0x0000000000017941 */ /* 0x000fea0003800000 */
.L_x_87:
[----:B---3--:R-:W-:Y:S01]  /*3340*/  @!P5 IMAD R11, R48, R90, R13 ;  /* 0x0000005a300bd224 */ /* 0x008fe200078e020d */
[----:B------:R-:W-:Y:S04]  /*3350*/  BSSY B1, `(.L_x_89) ;  /* 0x0000006000017945 */ /* 0x000fe80003800000 */
[----:B------:R3:W-:Y:S01]  /*3360*/  @!P5 STG.E.U8 desc[UR36][R4.64+0x30], R11 ;  /* 0x0000300b0400d986 */ /* 0x0007e2000c101124 */
[----:B------:R-:W-:Y:S05]  /*3370*/  @P2 BRA `(.L_x_90) ;  /* 0x00000000000c2947 */ /* 0x000fea0003800000 */
[----:B------:R-:W5:Y:S02]  /*3380*/  LDG.E.U8 R100, desc[UR36][R2.64+0x31] ;  /* 0x0000312402647981 */ /* 0x000f64000c1e1100 */
[----:B-----5:R-:W-:-:S05]  /*3390*/  PRMT R10, R100, 0x8880, RZ ;  /* 0x00008880640a7816 */ /* 0x020fca00000000ff */
[----:B------:R-:W-:-:S07]  /*33a0*/  IMAD R13, R10, R91, RZ ;  /* 0x0000005b0a0d7224 */ /* 0x000fce00078e02ff */
.L_x_90:
[----:B------:R-:W-:Y:S05]  /*33b0*/  BSYNC B1 ;  /* 0x0000000000017941 */ /* 0x000fea0003800000 */
.L_x_89:
        /* <DEDUP_REMOVED lines=11> */
.L_x_92:
[----:B------:R-:W-:Y:S05]  /*3470*/  BSYNC B1 ;  /* 0x0000000000017941 */ /* 0x000fea0003800000 */
.L_x_91:
[----:B---3--:R-:W-:Y:S01]  /*3480*/  @!P4 IMAD R11, R50, R90, R13 ;  /* 0x0000005a320bc224 */ /* 0x008fe200078e020d */
[----:B------:R-:W-:Y:S04]  /*3490*/  BSSY B1, `(.L_x_93) ;  /* 0x0000006000017945 */ /* 0x000fe80003800000 */
[----:B------:R3:W-:Y:S01]  /*34a0*/  @!P4 STG.E.U8 desc[UR36][R6.64+0x30], R11 ;  /* 0x0000300b0600c986 */ /* 0x0007e2000c101124 */
[----:B------:R-:W-:Y:S05]  /*34b0*/  @P3 BRA `(.L_x_94) ;  /* 0x00000000000c3947 */ /* 0x000fea0003800000 */
[----:B------:R-:W5:Y:S02]  /*34c0*/  LDG.E.U8 R100, desc[UR36][R8.64+0x31] ;  /* 0x0000312408647981 */ /* 0x000f64000c1e1100 */
[----:B-----5:R-:W-:-:S05]  /*34d0*/  PRMT R10, R100, 0x8880, RZ ;  /* 0x00008880640a7816 */ /* 0x020fca00000000ff */
[----:B------:R-:W-:-:S07]  /*34e0*/  IMAD R13, R10, R91, RZ ;  /* 0x0000005b0a0d7224 */ /* 0x000fce00078e02ff */
.L_x_94:
[----:B------:R-:W-:Y:S05]  /*34f0*/  BSYNC B1 ;  /* 0x0000000000017941 */ /* 0x000fea0003800000 */
.L_x_93:
[----:B------:R-:W-:Y:S01]  /*3500*/  @!P3 IMAD R51, R51, R90, R13 ;  /* 0x0000005a3333b224 */ /* 0x000fe200078e020d */
[----:B------:R-:W-:Y:S04]  /*3510*/  BSSY B1, `(.L_x_95) ;  /* 0x0000006000017945 */ /* 0x000fe80003800000 */
[----:B------:R0:W-:Y:S01]  /*3520*/  @!P3 STG.E.U8 desc[UR36][R6.64+0x31], R51 ;  /* 0x000031330600b986 */ /* 0x0001e2000c101124 */
[----:B------:R-:W-:Y:S05]  /*3530*/  @P5 BRA `(.L_x_96) ;  /* 0x00000000000c5947 */ /* 0x000fea0003800000 */
[----:B------:R-:W5:Y:S02]  /*3540*/  LDG.E.U8 R100, desc[UR36][R2.64+0x38] ;  /* 0x0000382402647981 */ /* 0x000f64000c1e1100 */
[----:B-----5:R-:W-:-:S05]  /*3550*/  PRMT R10, R100, 0x8880, RZ ;  /* 0x00008880640a7816 */ /* 0x020fca00000000ff */
[----:B------:R-:W-:-:S07]  /*3560*/  IMAD R13, R10, R91, RZ ;  /* 0x0000005b0a0d7224 */ /* 0x000fce00078e02ff */
.L_x_96:
[----:B------:R-:W-:Y:S05]  /*3570*/  BSYNC B1 ;  /* 0x0000000000017941 */ /* 0x000fea0003800000 */
.L_x_95:
[----:B---3--:R-:W-:Y:S01]  /*3580*/  @!P5 IMAD R11, R52, R90, R13 ;  /* 0x0000005a340bd224 */ /* 0x008fe200078e020d */
[----:B------:R-:W-:Y:S04]  /*3590*/  BSSY B1, `(.L_x_97) ;  /* 0x0000006000017945 */ /* 0x000fe80003800000 */
[----:B------:R3:W-:Y:S01]  /*35a0*/  @!P5 STG.E.U8 desc[UR36][R4.64+0x38], R11 ;  /* 0x0000380b0400d986 */ /* 0x0007e2000c101124 */
[----:B------:R-:W-:Y:S05]  /*35b0*/  @P2 BRA `(.L_x_98) ;  /* 0x00000000000c2947 */ /* 0x000fea0003800000 */
[----:B------:R-:W5:Y:S02]  /*35c0*/  LDG.E.U8 R100, desc[UR36][R2.64+0x39] ;  /* 0x0000392402647981 */ /* 0x000f64000c1e1100 */
[----:B-----5:R-:W-:-:S05]  /*35d0*/  PRMT R10, R100, 0x8880, RZ ;  /* 0x00008880640a7816 */ /* 0x020fca00000000ff */
[----:B------:R-:W-:-:S07]  /*35e0*/  IMAD R13, R10, R91, RZ ;  /* 0x0000005b0a0d7224 */ /* 0x000fce00078e02ff */
.L_x_98:
[----:B------:R-:W-:Y:S05]  /*35f0*/  BSYNC B1 ;  /* 0x0000000000017941 */ /* 0x000fea0003800000 */
.L_x_97:
        /* <DEDUP_REMOVED lines=11> */
.L_x_100:
[----:B------:R-:W-:Y:S05]  /*36b0*/  BSYNC B1 ;  /* 0x0000000000017941 */ /* 0x000fea0003800000 */
.L_x_99:
[----:B---3--:R-:W-:Y:S01]  /*36c0*/  @!P4 IMAD R11, R54, R90, R13 ;  /* 0x0000005a360bc224 */ /* 0x008fe200078e020d */
[----:B------:R-:W-:Y:S04]  /*36d0*/  BSSY B1, `(.L_x_101) ;  /* 0x0000006000017945 */ /* 0x000fe80003800000 */
[----:B------:R3:W-:Y:S01]  /*36e0*/  @!P4 STG.E.U8 desc[UR36][R6.64+0x38], R11 ;  /* 0x0000380b0600c986 */ /* 0x0007e2000c101124 */
[----:B------:R-:W-:Y:S05]  /*36f0*/  @P3 BRA `(.L_x_102) ;  /* 0x00000000000c3947 */ /* 0x000fea0003800000 */
[----:B------:R-:W5:Y:S02]  /*3700*/  LDG.E.U8 R100, desc[UR36][R8.64+0x39] ;  /* 0x0000392408647981 */ /* 0x000f64000c1e1100 */
[----:B-----5:R-:W-:-:S05]  /*3710*/  PRMT R10, R100, 0x8880, RZ ;  /* 0x00008880640a7816 */ /* 0x020fca00000000ff */
[----:B------:R-:W-:-:S07]  /*3720*/  IMAD R13, R10, R91, RZ ;  /* 0x0000005b0a0d7224 */ /* 0x000fce00078e02ff */
.L_x_102:
[----:B------:R-:W-:Y:S05]  /*3730*/  BSYNC B1 ;  /* 0x0000000000017941 */ /* 0x000fea0003800000 */
.L_x_101:
[----:B------:R-:W-:Y:S01]  /*3740*/  @!P3 IMAD R55, R55, R90, R13 ;  /* 0x0000005a3737b224 */ /* 0x000fe200078e020d */
[----:B------:R-:W-:Y:S04]  /*3750*/  BSSY B1, `(.L_x_103) ;  /* 0x0000006000017945 */ /* 0x000fe80003800000 */
[----:B------:R0:W-:Y:S01]  /*3760*/  @!P3 STG.E.U8 desc[UR36][R6.64+0x39], R55 ;  /* 0x000039370600b986 */ /* 0x0001e2000c101124 */
[----:B------:R-:W-:Y:S05]  /*3770*/  @P5 BRA `(.L_x_104) ;  /* 0x00000000000c5947 */ /* 0x000fea0003800000 */
[----:B------:R-:W5:Y:S02]  /*3780*/  LDG.E.U8 R100, desc[UR36][R2.64+0x40] ;  /* 0x0000402402647981 */ /* 0x000f64000c1e1100 */
[----:B-----5:R-:W-:-:S05]  /*3790*/  PRMT R10, R100, 0x8880, RZ ;  /* 0x00008880640a7816 */ /* 0x020fca00000000ff */
[----:B------:R-:W-:-:S07]  /*37a0*/  IMAD R13, R10, R91, RZ ;  /* 0x0000005b0a0d7224 */ /* 0x000fce00078e02ff */
.L_x_104:
[----:B------:R-:W-:Y:S05]  /*37b0*/  BSYNC B1 ;  /* 0x0000000000017941 */ /* 0x000fea0003800000 */
.L_x_103:
[----:B---3--:R-:W-:Y:S01]  /*37c0*/  @!P5 IMAD R11, R56, R90, R13 ;  /* 0x0000005a380bd224 */ /* 0x008fe200078e020d */
[----:B------:R-:W-:Y:S04]  /*37d0*/  BSSY B1, `(.L_x_105) ;  /* 0x0000006000017945 */ /* 0x000fe80003800000 */
[----:B------:R3:W-:Y:S01]  /*37e0*/  @!P5 STG.E.U8 desc[UR36][R4.64+0x40], R11 ;  /* 0x0000400b0400d986 */ /* 0x0007e2000c101124 */
[----:B------:R-:W-:Y:S05]  /*37f0*/  @P2 BRA `(.L_x_106) ;  /* 0x00000000000c2947 */ /* 0x000fea0003800000 */
[----:B------:R-:W5:Y:S02]  /*3800*/  LDG.E.U8 R100, desc[UR36][R2.64+0x41] ;  /* 0x0000412402647981 */ /* 0x000f64000c1e1100 */
[----:B-----5:R-:W-:-:S05]  /*3810*/  PRMT R10, R100, 0x8880, RZ ;  /* 0x00008880640a7816 */ /* 0x020fca00000000ff */
[----:B------:R-:W-:-:S07]  /*3820*/  IMAD R13, R10, R91, RZ ;  /* 0x0000005b0a0d7224 */ /* 0x000fce00078e02ff */
.L_x_106:
[----:B------:R-:W-:Y:S05]  /*3830*/  BSYNC B1 ;  /* 0x0000000000017941 */ /* 0x000fea0003800000 */
.L_x_105:
        /* <DEDUP_REMOVED lines=11> */
.L_x_108:
[----:B------:R-:W-:Y:S05]  /*38f0*/  BSYNC B1 ;  /* 0x0000000000017941 */ /* 0x000fea0003800000 */
.L_x_107:
[----:B---3--:R-:W-:Y:S01]  /*3900*/  @!P4 IMAD R11, R58, R90, R13 ;  /* 0x0000005a3a0bc224 */ /* 0x008fe200078e020d */
[----:B------:R-:W-:Y:S04]  /*3910*/  BSSY B1, `(.L_x_109) ;  /* 0x0000006000017945 */ /* 0x000fe80003800000 */
[----:B------:R3:W-:Y:S01]  /*3920*/  @!P4 STG.E.U8 desc[UR36][R6.64+0x40], R11 ;  /* 0x0000400b0600c986 */ /* 0x0007e2000c101124 */
[----:B------:R-:W-:Y:S05]  /*3930*/  @P3 BRA `(.L_x_110) ;  /* 0x00000000000c3947 */ /* 0x000fea0003800000 */
[----:B------:R-:W5:Y:S02]  /*3940*/  LDG.E.U8 R100, desc[UR36][R8.64+0x41] ;  /* 0x0000412408647981 */ /* 0x000f64000c1e1100 */
[----:B-----5:R-:W-:-:S05]  /*3950*/  PRMT R10, R100, 0x8880, RZ ;  /* 0x00008880640a7816 */ /* 0x020fca00000000ff */
[----:B------:R-:W-:-:S07]  /*3960*/  IMAD R13, R10, R91, RZ ;  /* 0x0000005b0a0d7224 */ /* 0x000fce00078e02ff */
.L_x_110:
[----:B------:R-:W-:Y:S05]  /*3970*/  BSYNC B1 ;  /* 0x0000000000017941 */ /* 0x000fea0003800000 */
.L_x_109:
[----:B------:R-:W-:Y:S01]  /*3980*/  @!P3 IMAD R59, R59, R90, R13 ;  /* 0x0000005a3b3bb224 */ /* 0x000fe200078e020d */
[----:B------:R-:W-:Y:S04]  /*3990*/  BSSY B1, `(.L_x_111) ;  /* 0x0000006000017945 */ /* 0x000fe80003800000 */
[----:B------:R0:W-:Y:S01]  /*39a0*/  @!P3 STG.E.U8 desc[UR36][R6.64+0x41], R59 ;  /* 0x0000413b0600b986 */ /* 0x0001e2000c101124 */
[----:B------:R-:W-:Y:S05]  /*39b0*/  @P5 BRA `(.L_x_112) ;  /* 0x00000000000c5947 */ /* 0x000fea0003800000 */
[----:B------:R-:W5:Y:S02]  /*39c0*/  LDG.E.U8 R100, desc[UR36][R2.64+0x48] ;  /* 0x0000482402647981 */ /* 0x000f64000c1e1100 */
[----:B-----5:R-:W-:-:S05]  /*39d0*/  PRMT R10, R100, 0x8880, RZ ;  /* 0x00008880640a7816 */ /* 0x020fca00000000ff */
[----:B------:R-:W-:-:S07]  /*39e0*/  IMAD R13, R10, R91, RZ ;  /* 0x0000005b0a0d7224 */ /* 0x000fce00078e02ff */
.L_x_112:
[----:B------:R-:W-:Y:S05]  /*39f0*/  BSYNC B1 ;  /* 0x0000000000017941 */ /* 0x000fea0003800000 */
.L_x_111:
[----:B---3--:R-:W-:Y:S01]  /*3a00*/  @!P5 IMAD R11, R60, R90, R13 ;  /* 0x0000005a3c0bd224 */ /* 0x008fe200078e020d */
[----:B------:R-:W-:Y:S04]  /*3a10*/  BSSY B1, `(.L_x_113) ;  /* 0x0000006000017945 */ /* 0x000fe80003800000 */
[----:B------:R3:W-:Y:S01]  /*3a20*/  @!P5 STG.E.U8 desc[UR36][R4.64+0x48], R11 ;  /* 0x0000480b0400d986 */ /* 0x0007e2000c101124 */
[----:B------:R-:W-:Y:S05]  /*3a30*/  @P2 BRA `(.L_x_114) ;  /* 0x00000000000c2947 */ /* 0x000fea0003800000 */
[----:B------:R-:W5:Y:S02]  /*3a40*/  LDG.E.U8 R100, desc[UR36][R2.64+0x49] ;  /* 0x0000492402647981 */ /* 0x000f64000c1e1100 */
[----:B-----5:R-:W-:-:S05]  /*3a50*/  PRMT R10, R100, 0x8880, RZ ;  /* 0x00008880640a7816 */ /* 0x020fca00000000ff */
[----:B------:R-:W-:-:S07]  /*3a60*/  IMAD R13, R10, R91, RZ ;  /* 0x0000005b0a0d7224 */ /* 0x000fce00078e02ff */
.L_x_114:
[----:B------:R-:W-:Y:S05]  /*3a70*/  BSYNC B1 ;  /* 0x0000000000017941 */ /* 0x000fea0003800000 */
.L_x_113:
        /* <DEDUP_REMOVED lines=11> */
.L_x_116:
[----:B------:R-:W-:Y:S05]  /*3b30*/  BSYNC B1 ;  /* 0x0000000000017941 */ /* 0x000fea0003800000 */
.L_x_115:
[----:B---3--:R-:W-:Y:S01]  /*3b40*/  @!P4 IMAD R11, R62, R90, R13 ;  /* 0x0000005a3e0bc224 */ /* 0x008fe200078e020d */
[----:B------:R-:W-:Y:S04]  /*3b50*/  BSSY B1, `(.L_x_117) ;  /* 0x0000006000017945 */ /* 0x000fe80003800000 */
[----:B------:R3:W-:Y:S01]  /*3b60*/  @!P4 STG.E.U8 desc[UR36][R6.64+0x48], R11 ;  /* 0x0000480b0600c986 */ /* 0x0007e2000c101124 */
[----:B------:R-:W-:Y:S05]  /*3b70*/  @P3 BRA `(.L_x_118) ;  /* 0x00000000000c3947 */ /* 0x000fea0003800000 */
[----:B------:R-:W5:Y:S02]  /*3b80*/  LDG.E.U8 R100, desc[UR36][R8.64+0x49] ;  /* 0x0000492408647981 */ /* 0x000f64000c1e1100 */
[----:B-----5:R-:W-:-:S05]  /*3b90*/  PRMT R10, R100, 0x8880, RZ ;  /* 0x00008880640a7816 */ /* 0x020fca00000000ff */
[----:B------:R-:W-:-:S07]  /*3ba0*/  IMAD R13, R10, R91, RZ ;  /* 0x0000005b0a0d7224 */ /* 0x000fce00078e02ff */
.L_x_118:
[----:B------:R-:W-:Y:S05]  /*3bb0*/  BSYNC B1 ;  /* 0x0000000000017941 */ /* 0x000fea0003800000 */
.L_x_117:
[----:B------:R-:W-:Y:S01]  /*3bc0*/  @!P3 IMAD R63, R63, R90, R13 ;  /* 0x0000005a3f3fb224 */ /* 0x000fe200078e020d */
[----:B------:R-:W-:Y:S04]  /*3bd0*/  BSSY B1, `(.L_x_119) ;  /* 0x0000006000017945 */ /* 0x000fe80003800000 */
[----:B------:R0:W-:Y:S01]  /*3be0*/  @!P3 STG.E.U8 desc[UR36][R6.64+0x49], R63 ;  /* 0x0000493f0600b986 */ /* 0x0001e2000c101124 */
[----:B------:R-:W-:Y:S05]  /*3bf0*/  @P5 BRA `(.L_x_120) ;  /* 0x00000000000c5947 */ /* 0x000fea0003800000 */
[----:B------:R-:W5:Y:S02]  /*3c00*/  LDG.E.U8 R100, desc[UR36][R2.64+0x50] ;  /* 0x0000502402647981 */ /* 0x000f64000c1e1100 */
[----:B-----5:R-:W-:-:S05]  /*3c10*/  PRMT R10, R100, 0x8880, RZ ;  /* 0x00008880640a7816 */ /* 0x020fca00000000ff */
[----:B------:R-:W-:-:S07]  /*3c20*/  IMAD R13, R10, R91, RZ ;  /* 0x0000005b0a0d7224 */ /* 0x000fce00078e02ff */
.L_x_120:
[----:B------:R-:W-:Y:S05]  /*3c30*/  BSYNC B1 ;  /* 0x0000000000017941 */ /* 0x000fea0003800000 */
.L_x_119:
[----:B---3--:R-:W-:Y:S01]  /*3c40*/  @!P5 IMAD R11, R64, R90, R13 ;  /* 0x0000005a400bd224 */ /* 0x008fe200078e020d */
[----:B------:R-:W-:Y:S04]  /*3c50*/  BSSY B1, `(.L_x_121) ;  /* 0x0000006000017945 */ /* 0x000fe80003800000 */
[----:B------:R3:W-:Y:S01]  /*3c60*/  @!P5 STG.E.U8 desc[UR36][R4.64+0x50], R11 ;  /* 0x0000500b0400d986 */ /* 0x0007e2000c101124 */
[----:B------:R-:W-:Y:S05]  /*3c70*/  @P2 BRA `(.L_x_122) ;  /* 0x00000000000c2947 */ /* 0x000fea0003800000 */
[----:B------:R-:W5:Y:S02]  /*3c80*/  LDG.E.U8 R100, desc[UR36][R2.64+0x51] ;  /* 0x0000512402647981 */ /* 0x000f64000c1e1100 */
[----:B-----5:R-:W-:-:S05]  /*3c90*/  PRMT R10, R100, 0x8880, RZ ;  /* 0x00008880640a7816 */ /* 0x020fca00000000ff */
[----:B------:R-:W-:-:S07]  /*3ca0*/  IMAD R13, R10, R91, RZ ;  /* 0x0000005b0a0d7224 */ /* 0x000fce00078e02ff */
.L_x_122:
[----:B------:R-:W-:Y:S05]  /*3cb0*/  BSYNC B1 ;  /* 0x0000000000017941 */ /* 0x000fea0003800000 */
.L_x_121:
        /* <DEDUP_REMOVED lines=11> */
.L_x_124:
[----:B------:R-:W-:Y:S05]  /*3d70*/  BSYNC B1 ;  /* 0x0000000000017941 */ /* 0x000fea0003800000 */
.L_x_123:
[----:B---3--:R-:W-:Y:S01]  /*3d80*/  @!P4 IMAD R11, R66, R90, R13 ;  /* 0x0000005a420bc224 */ /* 0x008fe200078e020d */
[----:B------:R-:W-:Y:S04]  /*3d90*/  BSSY B1, `(.L_x_125) ;  /* 0x0000006000017945 */ /* 0x000fe80003800000 */
[----:B------:R3:W-:Y:S01]  /*3da0*/  @!P4 STG.E.U8 desc[UR36][R6.64+0x50], R11 ;  /* 0x0000500b0600c986 */ /* 0x0007e2000c101124 */
[----:B------:R-:W-:Y:S05]  /*3db0*/  @P3 BRA `(.L_x_126) ;  /* 0x00000000000c3947 */ /* 0x000fea0003800000 */
[----:B------:R-:W5:Y:S02]  /*3dc0*/  LDG.E.U8 R100, desc[UR36][R8.64+0x51] ;  /* 0x0000512408647981 */ /* 0x000f64000c1e1100 */
[----:B-----5:R-:W-:-:S05]  /*3dd0*/  PRMT R10, R100, 0x8880, RZ ;  /* 0x00008880640a7816 */ /* 0x020fca00000000ff */
[----:B------:R-:W-:-:S07]  /*3de0*/  IMAD R13, R10, R91, RZ ;  /* 0x0000005b0a0d7224 */ /* 0x000fce00078e02ff */
.L_x_126:
[----:B------:R-:W-:Y:S05]  /*3df0*/  BSYNC B1 ;  /* 0x0000000000017941 */ /* 0x000fea0003800000 */
.L_x_125:
[----:B------:R-:W-:Y:S01]  /*3e00*/  @!P3 IMAD R67, R67, R90, R13 ;  /* 0x0000005a4343b224 */ /* 0x000fe200078e020d */
[----:B------:R-:W-:Y:S04]  /*3e10*/  BSSY B1, `(.L_x_127) ;  /* 0x0000006000017945 */ /* 0x000fe80003800000 */
[----:B------:R0:W-:Y:S01]  /*3e20*/  @!P3 STG.E.U8 desc[UR36][R6.64+0x51], R67 ;  /* 0x000051430600b986 */ /* 0x0001e2000c101124 */
[----:B------:R-:W-:Y:S05]  /*3e30*/  @P5 BRA `(.L_x_128) ;  /* 0x00000000000c5947 */ /* 0x000fea0003800000 */
[----:B------:R-:W5:Y:S02]  /*3e40*/  LDG.E.U8 R100, desc[UR36][R2.64+0x58] ;  /* 0x0000582402647981 */ /* 0x000f64000c1e1100 */
[----:B-----5:R-:W-:-:S05]  /*3e50*/  PRMT R10, R100, 0x8880, RZ ;  /* 0x00008880640a7816 */ /* 0x020fca00000000ff */
[----:B------:R-:W-:-:S07]  /*3e60*/  IMAD R13, R10, R91, RZ ;  /* 0x0000005b0a0d7224 */ /* 0x000fce00078e02ff */
.L_x_128:
[----:B------:R-:W-:Y:S05]  /*3e70*/  BSYNC B1 ;  /* 0x0000000000017941 */ /* 0x000fea0003800000 */
.L_x_127:
[----:B---3--:R-:W-:Y:S01]  /*3e80*/  @!P5 IMAD R11, R68, R90, R13 ;  /* 0x0000005a440bd224 */ /* 0x008fe200078e020d */
[----:B------:R-:W-:Y:S04]  /*3e90*/  BSSY B1, `(.L_x_129) ;  /* 0x0000006000017945 */ /* 0x000fe80003800000 */
[----:B------:R3:W-:Y:S01]  /*3ea0*/  @!P5 STG.E.U8 desc[UR36][R4.64+0x58], R11 ;  /* 0x0000580b0400d986 */ /* 0x0007e2000c101124 */
[----:B------:R-:W-:Y:S05]  /*3eb0*/  @P2 BRA `(.L_x_130) ;  /* 0x00000000000c2947 */ /* 0x000fea0003800000 */
[----:B------:R-:W5:Y:S02]  /*3ec0*/  LDG.E.U8 R100, desc[UR36][R2.64+0x59] ;  /* 0x0000592402647981 */ /* 0x000f64000c1e1100 */
[----:B-----5:R-:W-:-:S05]  /*3ed0*/  PRMT R10, R100, 0x8880, RZ ;  /* 0x00008880640a7816 */ /* 0x020fca00000000ff */
[----:B------:R-:W-:-:S07]  /*3ee0*/  IMAD R13, R10, R91, RZ ;  /* 0x0000005b0a0d7224 */ /* 0x000fce00078e02ff */
.L_x_130:
[----:B------:R-:W-:Y:S05]  /*3ef0*/  BSYNC B1 ;  /* 0x0000000000017941 */ /* 0x000fea0003800000 */
.L_x_129:
        /* <DEDUP_REMOVED lines=11> */
.L_x_132:
[----:B------:R-:W-:Y:S05]  /*3fb0*/  BSYNC B1 ;  /* 0x0000000000017941 */ /* 0x000fea0003800000 */
.L_x_131:
[----:B---3--:R-:W-:Y:S01]  /*3fc0*/  @!P4 IMAD R11, R70, R90, R13 ;  /* 0x0000005a460bc224 */ /* 0x008fe200078e020d */
[----:B------:R-:W-:Y:S04]  /*3fd0*/  BSSY B1, `(.L_x_133) ;  /* 0x0000006000017945 */ /* 0x000fe80003800000 */
[----:B------:R3:W-:Y:S01]  /*3fe0*/  @!P4 STG.E.U8 desc[UR36][R6.64+0x58], R11 ;  /* 0x0000580b0600c986 */ /* 0x0007e2000c101124 */
[----:B------:R-:W-:Y:S05]  /*3ff0*/  @P3 BRA `(.L_x_134) ;  /* 0x00000000000c3947 */ /* 0x000fea0003800000 */
[----:B------:R-:W5:Y:S02]  /*4000*/  LDG.E.U8 R100, desc[UR36][R8.64+0x59] ;  /* 0x0000592408647981 */ /* 0x000f64000c1e1100 */
[----:B-----5:R-:W-:-:S05]  /*4010*/  PRMT R10, R100, 0x8880, RZ ;  /* 0x00008880640a7816 */ /* 0x020fca00000000ff */
[----:B------:R-:W-:-:S07]  /*4020*/  IMAD R13, R10, R91, RZ ;  /* 0x0000005b0a0d7224 */ /* 0x000fce00078e02ff */
.L_x_134:
[----:B------:R-:W-:Y:S05]  /*4030*/  BSYNC B1 ;  /* 0x0000000000017941 */ /* 0x000fea0003800000 */
.L_x_133:
[----:B------:R-:W-:Y:S01]  /*4040*/  @!P3 IMAD R71, R71, R90, R13 ;  /* 0x0000005a4747b224 */ /* 0x000fe200078e020d */
[----:B------:R-:W-:Y:S04]  /*4050*/  BSSY B1, `(.L_x_135) ;  /* 0x0000006000017945 */ /* 0x000fe80003800000 */
[----:B------:R0:W-:Y:S01]  /*4060*/  @!P3 STG.E.U8 desc[UR36][R6.64+0x59], R71 ;  /* 0x000059470600b986 */ /* 0x0001e2000c101124 */
[----:B------:R-:W-:Y:S05]  /*4070*/  @P5 BRA `(.L_x_136) ;  /* 0x00000000000c5947 */ /* 0x000fea0003800000 */
[----:B------:R-:W5:Y:S02]  /*4080*/  LDG.E.U8 R100, desc[UR36][R2.64+0x60] ;  /* 0x0000602402647981 */ /* 0x000f64000c1e1100 */
[----:B-----5:R-:W-:-:S05]  /*4090*/  PRMT R10, R100, 0x8880, RZ ;  /* 0x00008880640a7816 */ /* 0x020fca00000000ff */
[----:B------:R-:W-:-:S07]  /*40a0*/  IMAD R13, R10, R91, RZ ;  /* 0x0000005b0a0d7224 */ /* 0x000fce00078e02ff */
.L_x_136:
[----:B------:R-:W-:Y:S05]  /*40b0*/  BSYNC B1 ;  /* 0x0000000000017941 */ /* 0x000fea0003800000 */
.L_x_135:
[----:B---3--:R-:W-:Y:S01]  /*40c0*/  @!P5 IMAD R11, R72, R90, R13 ;  /* 0x0000005a480bd224 */ /* 0x008fe200078e020d */
[----:B------:R-:W-:Y:S04]  /*40d0*/  BSSY B1, `(.L_x_137) ;  /* 0x0000006000017945 */ /* 0x000fe80003800000 */
[----:B------:R3:W-:Y:S01]  /*40e0*/  @!P5 STG.E.U8 desc[UR36][R4.64+0x60], R11 ;  /* 0x0000600b0400d986 */ /* 0x0007e2000c101124 */
[----:B------:R-:W-:Y:S05]  /*40f0*/  @P2 BRA `(.L_x_138) ;  /* 0x00000000000c2947 */ /* 0x000fea0003800000 */
[----:B------:R-:W5:Y:S02]  /*4100*/  LDG.E.U8 R100, desc[UR36][R2.64+0x61] ;  /* 0x0000612402647981 */ /* 0x000f64000c1e1100 */
[----:B-----5:R-:W-:-:S05]  /*4110*/  PRMT R10, R100, 0x8880, RZ ;  /* 0x00008880640a7816 */ /* 0x020fca00000000ff */
[----:B------:R-:W-:-:S07]  /*4120*/  IMAD R13, R10, R91, RZ ;  /* 0x0000005b0a0d7224 */ /* 0x000fce00078e02ff */
.L_x_138:
[----:B------:R-:W-:Y:S05]  /*4130*/  BSYNC B1 ;  /* 0x0000000000017941 */ /* 0x000fea0003800000 */
.L_x_137:
        /* <DEDUP_REMOVED lines=11> */
.L_x_140:
[----:B------:R-:W-:Y:S05]  /*41f0*/  BSYNC B1 ;  /* 0x0000000000017941 */ /* 0x000fea0003800000 */
.L_x_139:
[----:B---3--:R-:W-:Y:S01]  /*4200*/  @!P4 IMAD R11, R74, R90, R13 ;  /* 0x0000005a4a0bc224 */ /* 0x008fe200078e020d */
[----:B------:R-:W-:Y:S04]  /*4210*/  BSSY B1, `(.L_x_141) ;  /* 0x0000006000017945 */ /* 0x000fe80003800000 */
[----:B------:R3:W-:Y:S01]  /*4220*/  @!P4 STG.E.U8 desc[UR36][R6.64+0x60], R11 ;  /* 0x0000600b0600c986 */ /* 0x0007e2000c101124 */
[----:B------:R-:W-:Y:S05]  /*4230*/  @P3 BRA `(.L_x_142) ;  /* 0x00000000000c3947 */ /* 0x000fea0003800000 */
[----:B------:R-:W5:Y:S02]  /*4240*/  LDG.E.U8 R100, desc[UR36][R8.64+0x61] ;  /* 0x0000612408647981 */ /* 0x000f64000c1e1100 */
[----:B-----5:R-:W-:-:S05]  /*4250*/  PRMT R10, R100, 0x8880, RZ ;  /* 0x00008880640a7816 */ /* 0x020fca00000000ff */
[----:B------:R-:W-:-:S07]  /*4260*/  IMAD R13, R10, R91, RZ ;  /* 0x0000005b0a0d7224 */ /* 0x000fce00078e02ff */
.L_x_142:
[----:B------:R-:W-:Y:S05]  /*4270*/  BSYNC B1 ;  /* 0x0000000000017941 */ /* 0x000fea0003800000 */
.L_x_141:
[----:B------:R-:W-:Y:S01]  /*4280*/  @!P3 IMAD R75, R75, R90, R13 ;  /* 0x0000005a4b4bb224 */ /* 0x000fe200078e020d */
[----:B------:R-:W-:Y:S04]  /*4290*/  BSSY B1, `(.L_x_143) ;  /* 0x0000006000017945 */ /* 0x000fe80003800000 */
[----:B------:R0:W-:Y:S01]  /*42a0*/  @!P3 STG.E.U8 desc[UR36][R6.64+0x61], R75 ;  /* 0x0000614b0600b986 */ /* 0x0001e2000c101124 */
[----:B------:R-:W-:Y:S05]  /*42b0*/  @P5 BRA `(.L_x_144) ;  /* 0x00000000000c5947 */ /* 0x000fea0003800000 */
[----:B------:R-:W5:Y:S02]  /*42c0*/  LDG.E.U8 R100, desc[UR36][R2.64+0x68] ;  /* 0x0000682402647981 */ /* 0x000f64000c1e1100 */
[----:B-----5:R-:W-:-:S05]  /*42d0*/  PRMT R10, R100, 0x8880, RZ ;  /* 0x00008880640a7816 */ /* 0x020fca00000000ff */
[----:B------:R-:W-:-:S07]  /*42e0*/  IMAD R13, R10, R91, RZ ;  /* 0x0000005b0a0d7224 */ /* 0x000fce00078e02ff */
.L_x_144:
[----:B------:R-:W-:Y:S05]  /*42f0*/  BSYNC B1 ;  /* 0x0000000000017941 */ /* 0x000fea0003800000 */
.L_x_143:
[----:B---3--:R-:W-:Y:S01]  /*4300*/  @!P5 IMAD R11, R76, R90, R13 ;  /* 0x0000005a4c0bd224 */ /* 0x008fe200078e020d */
[----:B------:R-:W-:Y:S04]  /*4310*/  BSSY B1, `(.L_x_145) ;  /* 0x0000006000017945 */ /* 0x000fe80003800000 */
[----:B------:R3:W-:Y:S01]  /*4320*/  @!P5 STG.E.U8 desc[UR36][R4.64+0x68], R11 ;  /* 0x0000680b0400d986 */ /* 0x0007e2000c101124 */
[----:B------:R-:W-:Y:S05]  /*4330*/  @P2 BRA `(.L_x_146) ;  /* 0x00000000000c2947 */ /* 0x000fea0003800000 */
[----:B------:R-:W5:Y:S02]  /*4340*/  LDG.E.U8 R100, desc[UR36][R2.64+0x69] ;  /* 0x0000692402647981 */ /* 0x000f64000c1e1100 */
[----:B-----5:R-:W-:-:S05]  /*4350*/  PRMT R10, R100, 0x8880, RZ ;  /* 0x00008880640a7816 */ /* 0x020fca00000000ff */
[----:B------:R-:W-:-:S07]  /*4360*/  IMAD R13, R10, R91, RZ ;  /* 0x0000005b0a0d7224 */ /* 0x000fce00078e02ff */
.L_x_146:
[----:B------:R-:W-:Y:S05]  /*4370*/  BSYNC B1 ;  /* 0x0000000000017941 */ /* 0x000fea0003800000 */
.L_x_145:
        /* <DEDUP_REMOVED lines=11> */
.L_x_148:
[----:B------:R-:W-:Y:S05]  /*4430*/  BSYNC B1 ;  /* 0x0000000000017941 */ /* 0x000fea0003800000 */
.L_x_147:
[----:B---3--:R-:W-:Y:S01]  /*4440*/  @!P4 IMAD R11, R78, R90, R13 ;  /* 0x0000005a4e0bc224 */ /* 0x008fe200078e020d */
[----:B------:R-:W-:Y:S04]  /*4450*/  BSSY B1, `(.L_x_149) ;  /* 0x0000006000017945 */ /* 0x000fe80003800000 */
[----:B------:R3:W-:Y:S01]  /*4460*/  @!P4 STG.E.U8 desc[UR36][R6.64+0x68], R11 ;  /* 0x0000680b0600c986 */ /* 0x0007e2000c101124 */
[----:B------:R-:W-:Y:S05]  /*4470*/  @P3 BRA `(.L_x_150) ;  /* 0x00000000000c3947 */ /* 0x000fea0003800000 */
[----:B------:R-:W5:Y:S02]  /*4480*/  LDG.E.U8 R100, desc[UR36][R8.64+0x69] ;  /* 0x0000692408647981 */ /* 0x000f64000c1e1100 */
[----:B-----5:R-:W-:-:S05]  /*4490*/  PRMT R10, R100, 0x8880, RZ ;  /* 0x00008880640a7816 */ /* 0x020fca00000000ff */
[----:B------:R-:W-:-:S07]  /*44a0*/  IMAD R13, R10, R91, RZ ;  /* 0x0000005b0a0d7224 */ /* 0x000fce00078e02ff */
.L_x_150:
[----:B------:R-:W-:Y:S05]  /*44b0*/  BSYNC B1 ;  /* 0x0000000000017941 */ /* 0x000fea0003800000 */
.L_x_149:
[----:B------:R-:W-:Y:S01]  /*44c0*/  @!P3 IMAD R79, R79, R90, R13 ;  /* 0x0000005a4f4fb224 */ /* 0x000fe200078e020d */
[----:B------:R-:W-:Y:S04]  /*44d0*/  BSSY B1, `(.L_x_151) ;  /* 0x0000006000017945 */ /* 0x000fe80003800000 */
[----:B------:R0:W-:Y:S01]  /*44e0*/  @!P3 STG.E.U8 desc[UR36][R6.64+0x69], R79 ;  /* 0x0000694f0600b986 */ /* 0x0001e2000c101124 */
[----:B------:R-:W-:Y:S05]  /*44f0*/  @P5 BRA `(.L_x_152) ;  /* 0x00000000000c5947 */ /* 0x000fea0003800000 */
[----:B------:R-:W5:Y:S02]  /*4500*/  LDG.E.U8 R100, desc[UR36][R2.64+0x70] ;  /* 0x0000702402647981 */ /* 0x000f64000c1e1100 */
[----:B-----5:R-:W-:-:S05]  /*4510*/  PRMT R10, R100, 0x8880, RZ ;  /* 0x00008880640a7816 */ /* 0x020fca00000000ff */
[----:B------:R-:W-:-:S07]  /*4520*/  IMAD R13, R10, R91, RZ ;  /* 0x0000005b0a0d7224 */ /* 0x000fce00078e02ff */
.L_x_152:
[----:B------:R-:W-:Y:S05]  /*4530*/  BSYNC B1 ;  /* 0x0000000000017941 */ /* 0x000fea0003800000 */
.L_x_151:
[----:B---3--:R-:W-:Y:S01]  /*4540*/  @!P5 IMAD R11, R80, R90, R13 ;  /* 0x0000005a500bd224 */ /* 0x008fe200078e020d */
[----:B------:R-:W-:Y:S04]  /*4550*/  BSSY B1, `(.L_x_153) ;  /* 0x0000006000017945 */ /* 0x000fe80003800000 */
[----:B------:R3:W-:Y:S01]  /*4560*/  @!P5 STG.E.U8 desc[UR36][R4.64+0x70], R11 ;  /* 0x0000700b0400d986 */ /* 0x0007e2000c101124 */
[----:B------:R-:W-:Y:S05]  /*4570*/  @P2 BRA `(.L_x_154) ;  /* 0x00000000000c2947 */ /* 0x000fea0003800000 */
[----:B------:R-:W5:Y:S02]  /*4580*/  LDG.E.U8 R100, desc[UR36][R2.64+0x71] ;  /* 0x0000712402647981 */ /* 0x000f64000c1e1100 */
[----:B-----5:R-:W-:-:S05]  /*4590*/  PRMT R10, R100, 0x8880, RZ ;  /* 0x00008880640a7816 */ /* 0x020fca00000000ff */
[----:B------:R-:W-:-:S07]  /*45a0*/  IMAD R13, R10, R91, RZ ;  /* 0x0000005b0a0d7224 */ /* 0x000fce00078e02ff */
.L_x_154:
[----:B------:R-:W-:Y:S05]  /*45b0*/  BSYNC B1 ;  /* 0x0000000000017941 */ /* 0x000fea0003800000 */
.L_x_153:
[C---:B------:R-:W-:Y:S01]  /*45c0*/  ISETP.LT.OR P4, PT, R0.reuse, 0x71, !P0 ;  /* 0x000000710000780c */ /* 0x040fe20004781670 */
[----:B------:R-:W-:Y:S01]  /*45d0*/  @!P2 IMAD R81, R81, R90, R13 ;  /* 0x0000005a5151a224 */ /* 0x000fe200078e020d */
[----:B------:R-:W-:Y:S01]  /*45e0*/  BSSY B1, `(.L_x_155) ;  /* 0x000000a000017945 */ /* 0x000fe20003800000 */
[C---:B------:R-:W-:Y:S02]  /*45f0*/  ISETP.LT.OR P3, PT, R0.reuse, 0x72, !P0 ;  /* 0x000000720000780c */ /* 0x040fe40004761670 */
[C---:B------:R-:W-:Y:S01]  /*4600*/  ISETP.LT.OR P5, PT, R0.reuse, 0x79, !P0 ;  /* 0x000000790000780c */ /* 0x040fe200047a1670 */
[----:B------:R0:W-:Y:S01]  /*4610*/  @!P2 STG.E.U8 desc[UR36][R4.64+0x71], R81 ;  /* 0x000071510400a986 */ /* 0x0001e2000c101124 */
[C---:B------:R-:W-:Y:S02]  /*4620*/  ISETP.LT.OR P2, PT, R0.reuse, 0x79, !P1 ;  /* 0x000000790000780c */ /* 0x040fe40004f41670 */
[----:B------:R-:W-:-:S04]  /*4630*/  ISETP.LT.OR P1, PT, R0, 0x7a, !P1 ;  /* 0x0000007a0000780c */ /* 0x000fc80004f21670 */
[----:B------:R-:W-:Y:S09]  /*4640*/  @P4 BRA `(.L_x_156) ;  /* 0x00000000000c4947 */ /* 0x000ff20003800000 */
[----:B------:R-:W5:Y:S02]  /*4650*/  LDG.E.U8 R100, desc[UR36][R8.64+0x70] ;  /* 0x0000702408647981 */ /* 0x000f64000c1e1100 */
[----:B-----5:R-:W-:-:S05]  /*4660*/  PRMT R10, R100, 0x8880, RZ ;  /* 0x00008880640a7816 */ /* 0x020fca00000000ff */
[----:B------:R-:W-:-:S07]  /*4670*/  IMAD R13, R10, R91, RZ ;  /* 0x0000005b0a0d7224 */ /* 0x000fce00078e02ff */
.L_x_156:
[----:B------:R-:W-:Y:S05]  /*4680*/  BSYNC B1 ;  /* 0x0000000000017941 */ /* 0x000fea0003800000 */
.L_x_155:
[----:B---3--:R-:W-:Y:S01]  /*4690*/  @!P4 IMAD R11, R82, R90, R13 ;  /* 0x0000005a520bc224 */ /* 0x008fe200078e020d */
[----:B------:R-:W-:Y:S04]  /*46a0*/  BSSY B1, `(.L_x_157) ;  /* 0x0000006000017945 */ /* 0x000fe80003800000 */
[----:B------:R3:W-:Y:S01]  /*46b0*/  @!P4 STG.E.U8 desc[UR36][R6.64+0x70], R11 ;  /* 0x0000700b0600c986 */ /* 0x0007e2000c101124 */
[----:B------:R-:W-:Y:S05]  /*46c0*/  @P3 BRA `(.L_x_158) ;  /* 0x00000000000c3947 */ /* 0x000fea0003800000 */
[----:B------:R-:W5:Y:S02]  /*46d0*/  LDG.E.U8 R100, desc[UR36][R8.64+0x71] ;  /* 0x0000712408647981 */ /* 0x000f64000c1e1100 */
[----:B-----5:R-:W-:-:S05]  /*46e0*/  PRMT R10, R100, 0x8880, RZ ;  /* 0x00008880640a7816 */ /* 0x020fca00000000ff */
[----:B------:R-:W-:-:S07]  /*46f0*/  IMAD R13, R10, R91, RZ ;  /* 0x0000005b0a0d7224 */ /* 0x000fce00078e02ff */
.L_x_158:
[----:B------:R-:W-:Y:S05]  /*4700*/  BSYNC B1 ;  /* 0x0000000000017941 */ /* 0x000fea0003800000 */
.L_x_157:
[----:B------:R-:W-:Y:S01]  /*4710*/  @!P3 IMAD R83, R83, R90, R13 ;  /* 0x0000005a5353b224 */ /* 0x000fe200078e020d */
[----:B------:R-:W-:Y:S04]  /*4720*/  BSSY B1, `(.L_x_159) ;  /* 0x0000006000017945 */ /* 0x000fe80003800000 */
[----:B------:R0:W-:Y:S01]  /*4730*/  @!P3 STG.E.U8 desc[UR36][R6.64+0x71], R83 ;  /* 0x000071530600b986 */ /* 0x0001e2000c101124 */
[----:B------:R-:W-:Y:S05]  /*4740*/  @P2 BRA `(.L_x_160) ;  /* 0x00000000000c2947 */ /* 0x000fea0003800000 */
[----:B------:R-:W5:Y:S02]  /*4750*/  LDG.E.U8 R100, desc[UR36][R2.64+0x78] ;  /* 0x0000782402647981 */ /* 0x000f64000c1e1100 */
[----:B-----5:R-:W-:-:S05]  /*4760*/  PRMT R10, R100, 0x8880, RZ ;  /* 0x00008880640a7816 */ /* 0x020fca00000000ff */
[----:B------:R-:W-:-:S07]  /*4770*/  IMAD R13, R10, R91, RZ ;  /* 0x0000005b0a0d7224 */ /* 0x000fce00078e02ff */
.L_x_160:
[----:B------:R-:W-:Y:S05]  /*4780*/  BSYNC B1 ;  /* 0x0000000000017941 */ /* 0x000fea0003800000 */
.L_x_159:
[----:B---3--:R-:W-:Y:S01]  /*4790*/  @!P2 IMAD R11, R84, R90, R13 ;  /* 0x0000005a540ba224 */ /* 0x008fe200078e020d */
[----:B------:R-:W-:Y:S04]  /*47a0*/  BSSY B1, `(.L_x_161) ;  /* 0x0000006000017945 */ /* 0x000fe80003800000 */
[----:B------:R3:W-:Y:S01]  /*47b0*/  @!P2 STG.E.U8 desc[UR36][R4.64+0x78], R11 ;  /* 0x0000780b0400a986 */ /* 0x0007e2000c101124 */
[----:B------:R-:W-:Y:S05]  /*47c0*/  @P1 BRA `(.L_x_162) ;  /* 0x00000000000c1947 */ /* 0x000fea0003800000 */
[----:B------:R-:W5:Y:S02]  /*47d0*/  LDG.E.U8 R100, desc[UR36][R2.64+0x79] ;  /* 0x0000792402647981 */ /* 0x000f64000c1e1100 */
[----:B-----5:R-:W-:-:S05]  /*47e0*/  PRMT R10, R100, 0x8880, RZ ;  /* 0x00008880640a7816 */ /* 0x020fca00000000ff */
[----:B------:R-:W-:-:S07]  /*47f0*/  IMAD R13, R10, R91, RZ ;  /* 0x0000005b0a0d7224 */ /* 0x000fce00078e02ff */
.L_x_162:
[----:B------:R-:W-:Y:S05]  /*4800*/  BSYNC B1 ;  /* 0x0000000000017941 */ /* 0x000fea0003800000 */
.L_x_161:
[----:B------:R-:W-:Y:S01]  /*4810*/  @!P1 IMAD R85, R85, R90, R13 ;  /* 0x0000005a55559224 */ /* 0x000fe200078e020d */
[----:B------:R-:W-:Y:S04]  /*4820*/  BSSY B1, `(.L_x_163) ;  /* 0x0000006000017945 */ /* 0x000fe80003800000 */
[----:B------:R0:W-:Y:S01]  /*4830*/  @!P1 STG.E.U8 desc[UR36][R4.64+0x79], R85 ;  /* 0x0000795504009986 */ /* 0x0001e2000c101124 */
[----:B------:R-:W-:Y:S05]  /*4840*/  @P5 BRA `(.L_x_164) ;  /* 0x00000000000c5947 */ /* 0x000fea0003800000 */
[----:B------:R-:W0:Y:S02]  /*4850*/  LDG.E.U8 R100, desc[UR36][R8.64+0x78] ;  /* 0x0000782408647981 */ /* 0x000e24000c1e1100 */
[----:B0-----:R-:W-:-:S05]  /*4860*/  PRMT R2, R100, 0x8880, RZ ;  /* 0x0000888064027816 */ /* 0x001fca00000000ff */
[----:B------:R-:W-:-:S07]  /*4870*/  IMAD R13, R2, R91, RZ ;  /* 0x0000005b020d7224 */ /* 0x000fce00078e02ff */
.L_x_164:
[----:B------:R-:W-:Y:S05]  /*4880*/  BSYNC B1 ;  /* 0x0000000000017941 */ /* 0x000fea0003800000 */
.L_x_163:
[----:B0-----:R-:W-:Y:S01]  /*4890*/  @!P5 IMAD R3, R86, R90, R13 ;  /* 0x0000005a5603d224 */ /* 0x001fe200078e020d */
[----:B------:R-:W-:Y:S01]  /*48a0*/  ISETP.LT.OR P0, PT, R0, 0x7a, !P0 ;  /* 0x0000007a0000780c */ /* 0x000fe20004701670 */
[----:B------:R-:W-:Y:S03]  /*48b0*/  BSSY B1, `(.L_x_165) ;  /* 0x0000006000017945 */ /* 0x000fe60003800000 */
[----:B------:R0:W-:Y:S09]  /*48c0*/  @!P5 STG.E.U8 desc[UR36][R6.64+0x78], R3 ;  /* 0x000078030600d986 */ /* 0x0001f2000c101124 */
[----:B------:R-:W-:Y:S05]  /*48d0*/  @P0 BRA `(.L_x_166) ;  /* 0x00000000000c0947 */ /* 0x000fea0003800000 */
[----:B------:R-:W5:Y:S02]  /*48e0*/  LDG.E.U8 R100, desc[UR36][R8.64+0x79] ;  /* 0x0000792408647981 */ /* 0x000f64000c1e1100 */
[----:B-----5:R-:W-:-:S05]  /*48f0*/  PRMT R0, R100, 0x8880, RZ ;  /* 0x0000888064007816 */ /* 0x020fca00000000ff */
[----:B------:R-:W-:-:S07]  /*4900*/  IMAD R13, R0, R91, RZ ;  /* 0x0000005b000d7224 */ /* 0x000fce00078e02ff */
.L_x_166:
[----:B------:R-:W-:Y:S05]  /*4910*/  BSYNC B1 ;  /* 0x0000000000017941 */ /* 0x000fea0003800000 */
.L_x_165:
[----:B------:R-:W-:Y:S01]  /*4920*/  IMAD R13, R87, R90, R13 ;  /* 0x0000005a570d7224 */ /* 0x000fe200078e020d */
[----:B------:R-:W-:Y:S06]  /*4930*/  @P0 BRA `(.L_x_167) ;  /* 0x0000000c00100947 */ /* 0x000fec0003800000 */
[----:B------:R0:W-:Y:S01]  /*4940*/  STG.E.U8 desc[UR36][R6.64+0x79], R13 ;  /* 0x0000790d06007986 */ /* 0x0001e2000c101124 */
[----:B------:R-:W-:Y:S05]  /*4950*/  BRA `(.L_x_167) ;  /* 0x0000000c00087947 */ /* 0x000fea0003800000 */
.L_x_38:
[C---:B------:R-:W-:Y:S02]  /*4960*/  ISETP.GE.AND P1, PT, R104.reuse, 0x1, PT ;  /* 0x000000016800780c */ /* 0x040fe40003f26270 */
[----:B------:R-:W-:Y:S02]  /*4970*/  ISETP.GE.AND P0, PT, R104, 0x9, PT ;  /* 0x000000096800780c */ /* 0x000fe40003f06270 */
[C---:B------:R-:W-:Y:S02]  /*4980*/  ISETP.LT.OR P4, PT, R0.reuse, 0x1, !P1 ;  /* 0x000000010000780c */ /* 0x040fe40004f81670 */
[C---:B------:R-:W-:Y:S02]  /*4990*/  ISETP.LT.OR P3, PT, R0.reuse, 0x2, !P1 ;  /* 0x000000020000780c */ /* 0x040fe40004f61670 */
[C---:B------:R-:W-:Y:S02]  /*49a0*/  ISETP.LT.OR P2, PT, R0.reuse, 0x1, !P0 ;  /* 0x000000010000780c */ /* 0x040fe40004741670 */
[----:B------:R-:W-:-:S07]  /*49b0*/  ISETP.LT.OR P5, PT, R0, 0x2, !P0 ;  /* 0x000000020000780c */ /* 0x000fce00047a1670 */
[-C--:B------:R-:W-:Y:S02]  /*49c0*/  @!P4 IMAD R3, R24, R90.reuse, RZ ;  /* 0x0000005a1803c224 */ /* 0x080fe400078e02ff */
[-C--:B------:R-:W-:Y:S02]  /*49d0*/  @!P3 IMAD R25, R25, R90.reuse, RZ ;  /* 0x0000005a1919b224 */ /* 0x080fe400078e02ff */
[-C--:B------:R-:W-:Y:S01]  /*49e0*/  @!P2 IMAD R9, R26, R90.reuse, RZ ;  /* 0x0000005a1a09a224 */ /* 0x080fe200078e02ff */
[----:B------:R0:W-:Y:S01]  /*49f0*/  @!P4 STG.E.U8 desc[UR36][R4.64], R3 ;  /* 0x000000030400c986 */ /* 0x0001e2000c101124 */
[C---:B------:R-:W-:Y:S01]  /*4a00*/  ISETP.LT.OR P4, PT, R0.reuse, 0x9, !P1 ;  /* 0x000000090000780c */ /* 0x040fe20004f81670 */
[----:B------:R-:W-:Y:S02]  /*4a10*/  @!P5 IMAD R27, R27, R90, RZ ;  /* 0x0000005a1b1bd224 */ /* 0x000fe400078e02ff */
[----:B------:R-:W-:Y:S01]  /*4a20*/  @!P3 STG.E.U8 desc[UR36][R4.64+0x1], R25 ;  /* 0x000001190400b986 */ /* 0x000fe2000c101124 */
[----:B------:R-:W-:-:S03]  /*4a30*/  ISETP.LT.OR P3, PT, R0, 0xa, !P1 ;  /* 0x0000000a0000780c */ /* 0x000fc60004f61670 */
[----:B------:R1:W-:Y:S01]  /*4a40*/  @!P2 STG.E.U8 desc[UR36][R6.64], R9 ;  /* 0x000000090600a986 */ /* 0x0003e2000c101124 */
[----:B------:R-:W-:-:S03]  /*4a50*/  ISETP.LT.OR P2, PT, R0, 0x9, !P0 ;  /* 0x000000090000780c */ /* 0x000fc60004741670 */
[----:B------:R-:W-:Y:S01]  /*4a60*/  @!P5 STG.E.U8 desc[UR36][R6.64+0x1], R27 ;  /* 0x0000011b0600d986 */ /* 0x000fe2000c101124 */
[----:B------:R-:W-:Y:S01]  /*4a70*/  ISETP.LT.OR P5, PT, R0, 0xa, !P0 ;  /* 0x0000000a0000780c */ /* 0x000fe200047a1670 */
[----:B------:R-:W-:-:S04]  /*4a80*/  @!P4 IMAD R11, R28, R90, RZ ;  /* 0x0000005a1c0bc224 */ /* 0x000fc800078e02ff */
[-C--:B------:R-:W-:Y:S01]  /*4a90*/  @!P3 IMAD R29, R29, R90.reuse, RZ ;  /* 0x0000005a1d1db224 */ /* 0x080fe200078e02ff */
[----:B------:R-:W-:Y:S01]  /*4aa0*/  @!P4 STG.E.U8 desc[UR36][R4.64+0x8], R11 ;  /* 0x0000080b0400c986 */ /* 0x000fe2000c101124 */
[----:B------:R-:W-:Y:S02]  /*4ab0*/  ISETP.LT.OR P4, PT, R0, 0x11, !P1 ;  /* 0x000000110000780c */ /* 0x000fe40004f81670 */
[-C--:B0-----:R-:W-:Y:S01]  /*4ac0*/  @!P2 IMAD R3, R30, R90.reuse, RZ ;  /* 0x0000005a1e03a224 */ /* 0x081fe200078e02ff */
[----:B------:R-:W-:Y:S01]  /*4ad0*/  @!P3 STG.E.U8 desc[UR36][R4.64+0x9], R29 ;  /* 0x0000091d0400b986 */ /* 0x000fe2000c101124 */
[C---:B------:R-:W-:Y:S02]  /*4ae0*/  ISETP.LT.OR P3, PT, R0.reuse, 0x12, !P1 ;  /* 0x000000120000780c */ /* 0x040fe40004f61670 */
[----:B------:R-:W-:Y:S01]  /*4af0*/  @!P5 IMAD R31, R31, R90, RZ ;  /* 0x0000005a1f1fd224 */ /* 0x000fe200078e02ff */
[----:B------:R0:W-:Y:S01]  /*4b00*/  @!P2 STG.E.U8 desc[UR36][R6.64+0x8], R3 ;  /* 0x000008030600a986 */ /* 0x0001e2000c101124 */
[----:B------:R-:W-:-:S03]  /*4b10*/  ISETP.LT.OR P2, PT, R0, 0x11, !P0 ;  /* 0x000000110000780c */ /* 0x000fc60004741670 */
[----:B------:R-:W-:Y:S01]  /*4b20*/  @!P5 STG.E.U8 desc[UR36][R6.64+0x9], R31 ;  /* 0x0000091f0600d986 */ /* 0x000fe2000c101124 */
[----:B------:R-:W-:Y:S01]  /*4b30*/  ISETP.LT.OR P5, PT, R0, 0x12, !P0 ;  /* 0x000000120000780c */ /* 0x000fe200047a1670 */
[----:B-1----:R-:W-:-:S04]  /*4b40*/  @!P4 IMAD R9, R32, R90, RZ ;  /* 0x0000005a2009c224 */ /* 0x002fc800078e02ff */
        /* <DEDUP_REMOVED lines=109> */
[----:B------:R1:W-:Y:S01]  /*5220*/  @!P4 STG.E.U8 desc[UR36][R4.64+0x58], R11 ;  /* 0x0000580b0400c986 */ /* 0x0003e2000c101124 */
        /* <DEDUP_REMOVED lines=13> */
[-C--:B-1----:R-:W-:Y:S01]  /*5300*/  @!P2 IMAD R11, R74, R90.reuse, RZ ;  /* 0x0000005a4a0ba224 */ /* 0x082fe200078e02ff */
[----:B------:R-:W-:Y:S01]  /*5310*/  @!P3 STG.E.U8 desc[UR36][R4.64+0x61], R73 ;  /* 0x000061490400b986 */ /* 0x000fe2000c101124 */
[C---:B------:R-:W-:Y:S02]  /*5320*/  ISETP.LT.OR P3, PT, R0.reuse, 0x6a, !P1 ;  /* 0x0000006a0000780c */ /* 0x040fe40004f61670 */
[----:B------:R-:W-:Y:S01]  /*5330*/  @!P5 IMAD R75, R75, R90, RZ ;  /* 0x0000005a4b4bd224 */ /* 0x000fe200078e02ff */
[----:B------:R1:W-:Y:S01]  /*5340*/  @!P2 STG.E.U8 desc[UR36][R6.64+0x60], R11 ;  /* 0x0000600b0600a986 */ /* 0x0003e2000c101124 */
[----:B------:R-:W-:-:S03]  /*5350*/  ISETP.LT.OR P2, PT, R0, 0x69, !P0 ;  /* 0x000000690000780c */ /* 0x000fc60004741670 */
[----:B------:R-:W-:Y:S01]  /*5360*/  @!P5 STG.E.U8 desc[UR36][R6.64+0x61], R75 ;  /* 0x0000614b0600d986 */ /* 0x000fe2000c101124 */
[----:B------:R-:W-:Y:S01]  /*5370*/  ISETP.LT.OR P5, PT, R0, 0x6a, !P0 ;  /* 0x0000006a0000780c */ /* 0x000fe200047a1670 */
[----:B0-----:R-:W-:-:S04]  /*5380*/  @!P4 IMAD R3, R76, R90, RZ ;  /* 0x0000005a4c03c224 */ /* 0x001fc800078e02ff */
[-C--:B------:R-:W-:Y:S01]  /*5390*/  @!P3 IMAD R77, R77, R90.reuse, RZ ;  /* 0x0000005a4d4db224 */ /* 0x080fe200078e02ff */
[----:B------:R0:W-:Y:S01]  /*53a0*/  @!P4 STG.E.U8 desc[UR36][R4.64+0x68], R3 ;  /* 0x000068030400c986 */ /* 0x0001e2000c101124 */
[----:B------:R-:W-:Y:S02]  /*53b0*/  ISETP.LT.OR P4, PT, R0, 0x72, !P1 ;  /* 0x000000720000780c */ /* 0x000fe40004f81670 */
[-C--:B--2---:R-:W-:Y:S01]  /*53c0*/  @!P2 IMAD R9, R78, R90.reuse, RZ ;  /* 0x0000005a4e09a224 */ /* 0x084fe200078e02ff */
[----:B------:R-:W-:Y:S01]  /*53d0*/  @!P3 STG.E.U8 desc[UR36][R4.64+0x69], R77 ;  /* 0x0000694d0400b986 */ /* 0x000fe2000c101124 */
[C---:B------:R-:W-:Y:S02]  /*53e0*/  ISETP.LT.OR P3, PT, R0.reuse, 0x71, !P1 ;  /* 0x000000710000780c */ /* 0x040fe40004f61670 */
[----:B------:R-:W-:Y:S01]  /*53f0*/  @!P5 IMAD R79, R79, R90, RZ ;  /* 0x0000005a4f4fd224 */ /* 0x000fe200078e02ff */
[----:B------:R-:W-:Y:S01]  /*5400*/  @!P2 STG.E.U8 desc[UR36][R6.64+0x68], R9 ;  /* 0x000068090600a986 */ /* 0x000fe2000c101124 */
[----:B------:R-:W-:-:S03]  /*5410*/  ISETP.LT.OR P2, PT, R0, 0x71, !P0 ;  /* 0x000000710000780c */ /* 0x000fc60004741670 */
[----:B------:R-:W-:Y:S01]  /*5420*/  @!P5 STG.E.U8 desc[UR36][R6.64+0x69], R79 ;  /* 0x0000694f0600d986 */ /* 0x000fe2000c101124 */
[----:B------:R-:W-:Y:S01]  /*5430*/  ISETP.LT.OR P5, PT, R0, 0x79, !P0 ;  /* 0x000000790000780c */ /* 0x000fe200047a1670 */
[----:B------:R-:W-:-:S04]  /*5440*/  @!P4 IMAD R81, R81, R90, RZ ;  /* 0x0000005a5151c224 */ /* 0x000fc800078e02ff */
[-C--:B-1----:R-:W-:Y:S01]  /*5450*/  @!P3 IMAD R11, R80, R90.reuse, RZ ;  /* 0x0000005a500bb224 */ /* 0x082fe200078e02ff */
[----:B------:R-:W-:Y:S01]  /*5460*/  @!P4 STG.E.U8 desc[UR36][R4.64+0x71], R81 ;  /* 0x000071510400c986 */ /* 0x000fe2000c101124 */
[C---:B------:R-:W-:Y:S02]  /*5470*/  ISETP.LT.OR P4, PT, R0.reuse, 0x72, !P0 ;  /* 0x000000720000780c */ /* 0x040fe40004781670 */
[C---:B------:R-:W-:Y:S01]  /*5480*/  ISETP.LT.OR P0, PT, R0.reuse, 0x7a, !P0 ;  /* 0x0000007a0000780c */ /* 0x040fe20004701670 */
[----:B------:R1:W-:Y:S01]  /*5490*/  @!P3 STG.E.U8 desc[UR36][R4.64+0x70], R11 ;  /* 0x0000700b0400b986 */ /* 0x0003e2000c101124 */
[----:B------:R-:W-:Y:S01]  /*54a0*/  ISETP.LT.OR P3, PT, R0, 0x79, !P1 ;  /* 0x000000790000780c */ /* 0x000fe20004f61670 */
[----:B0-----:R-:W-:Y:S01]  /*54b0*/  @!P2 IMAD R3, R82, R90, RZ ;  /* 0x0000005a5203a224 */ /* 0x001fe200078e02ff */
[----:B------:R-:W-:-:S04]  /*54c0*/  ISETP.LT.OR P1, PT, R0, 0x7a, !P1 ;  /* 0x0000007a0000780c */ /* 0x000fc80004f21670 */
[----:B------:R0:W-:Y:S03]  /*54d0*/  @!P2 STG.E.U8 desc[UR36][R6.64+0x70], R3 ;  /* 0x000070030600a986 */ /* 0x0001e6000c101124 */
[-C--:B------:R-:W-:Y:S02]  /*54e0*/  @!P4 IMAD R83, R83, R90.reuse, RZ ;  /* 0x0000005a5353c224 */ /* 0x080fe400078e02ff */
[-C--:B-1----:R-:W-:Y:S02]  /*54f0*/  @!P5 IMAD R11, R86, R90.reuse, RZ ;  /* 0x0000005a560bd224 */ /* 0x082fe400078e02ff */
[-C--:B------:R-:W-:Y:S01]  /*5500*/  @!P3 IMAD R9, R84, R90.reuse, RZ ;  /* 0x0000005a5409b224 */ /* 0x080fe200078e02ff */
[----:B------:R0:W-:Y:S01]  /*5510*/  @!P4 STG.E.U8 desc[UR36][R6.64+0x71], R83 ;  /* 0x000071530600c986 */ /* 0x0001e2000c101124 */
[-C--:B------:R-:W-:Y:S02]  /*5520*/  @!P1 IMAD R85, R85, R90.reuse, RZ ;  /* 0x0000005a55559224 */ /* 0x080fe400078e02ff */
[----:B------:R-:W-:Y:S01]  /*5530*/  @!P0 IMAD R87, R87, R90, RZ ;  /* 0x0000005a57578224 */ /* 0x000fe200078e02ff */
[----:B------:R0:W-:Y:S04]  /*5540*/  @!P3 STG.E.U8 desc[UR36][R4.64+0x78], R9 ;  /* 0x000078090400b986 */ /* 0x0001e8000c101124 */
[----:B------:R0:W-:Y:S04]  /*5550*/  @!P1 STG.E.U8 desc[UR36][R4.64+0x79], R85 ;  /* 0x0000795504009986 */ /* 0x0001e8000c101124 */
[----:B------:R0:W-:Y:S04]  /*5560*/  @!P5 STG.E.U8 desc[UR36][R6.64+0x78], R11 ;  /* 0x0000780b0600d986 */ /* 0x0001e8000c101124 */
[----:B------:R0:W-:Y:S02]  /*5570*/  @!P0 STG.E.U8 desc[UR36][R6.64+0x79], R87 ;  /* 0x0000795706008986 */ /* 0x0001e4000c101124 */
.L_x_167:
[----:B------:R-:W-:Y:S05]  /*5580*/  BSYNC B0 ;  /* 0x0000000000007941 */ /* 0x000fea0003800000 */
.L_x_37:
[----:B0-----:R-:W2:Y:S01]  /*5590*/  LDL.64 R2, [R1] ;  /* 0x0000000001027983 */ /* 0x001ea20000100a00 */
[----:B------:R-:W-:Y:S01]  /*55a0*/  ULDC.64 UR4, c[0x0][0x650] ;  /* 0x0001940000047ab9 */ /* 0x000fe20000000a00 */
[----:B------:R0:W-:Y:S01]  /*55b0*/  SYNCS.ARRIVE.TRANS64.A1T0 RZ, [R98+UR47], RZ ;  /* 0x000000ff62ff79a7 */ /* 0x0001e2000810002f */
[----:B------:R-:W-:Y:S01]  /*55c0*/  PRMT R0, RZ, 0x7610, R0 ;  /* 0x00007610ff007816 */ /* 0x000fe20000000000 */
[----:B------:R-:W-:Y:S02]  /*55d0*/  IMAD.MOV.U32 R19, RZ, RZ, -0x1 ;  /* 0xffffffffff137424 */ /* 0x000fe400078e00ff */
[----:B------:R-:W-:Y:S01]  /*55e0*/  IMAD.MOV.U32 R22, RZ, RZ, -0x1 ;  /* 0xffffffffff167424 */ /* 0x000fe200078e00ff */
[----:B--2---:R-:W-:-:S04]  /*55f0*/  LEA R18, P0, R2, R18, 0x1 ;  /* 0x0000001202127211 */ /* 0x004fc800078008ff */
[----:B------:R-:W-:Y:S01]  /*5600*/  LEA.HI.X R17, R2, R17, R23, 0x1, P0 ;  /* 0x0000001102117211 */ /* 0x000fe200000f0c17 */
[----:B------:R-:W-:Y:S01]  /*5610*/  IMAD.MOV.U32 R2, RZ, RZ, -0x1 ;  /* 0xffffffffff027424 */ /* 0x000fe200078e00ff */
[----:B------:R-:W-:-:S04]  /*5620*/  ISETP.GE.U32.AND P0, PT, R18, UR4, PT ;  /* 0x0000000412007c0c */ /* 0x000fc8000bf06070 */
[----:B------:R-:W-:-:S13]  /*5630*/  ISETP.GE.U32.AND.EX P0, PT, R17, UR5, PT, P0 ;  /* 0x0000000511007c0c */ /* 0x000fda000bf06100 */
[----:B0-----:R-:W-:Y:S05]  /*5640*/  @P0 BRA `(.L_x_168) ;  /* 0x0000000400700947 */ /* 0x001fea0003800000 */
[----:B------:R-:W0:Y:S01]  /*5650*/  S2R R10, SR_CTAID.X ;  /* 0x00000000000a7919 */ /* 0x000e220000002500 */
[----:B------:R-:W2:Y:S01]  /*5660*/  LDC.64 R8, c[0x0][0x628] ;  /* 0x00018a00ff087b82 */ /* 0x000ea20000000a00 */
[----:B------:R-:W-:Y:S01]  /*5670*/  ULDC UR4, c[0x0][0x150] ;  /* 0x0000540000047ab9 */ /* 0x000fe20000000800 */
[----:B----4-:R-:W-:Y:S01]  /*5680*/  IMAD.MOV.U32 R6, RZ, RZ, R18 ;  /* 0x000000ffff067224 */ /* 0x010fe200078e0012 */
[----:B------:R-:W4:Y:S01]  /*5690*/  S2R R20, SR_CTAID.Y ;  /* 0x0000000000147919 */ /* 0x000f220000002600 */
[----:B------:R-:W-:-:S04]  /*56a0*/  IMAD.MOV.U32 R7, RZ, RZ, R17 ;  /* 0x000000ffff077224 */ /* 0x000fc800078e0011 */
[----:B-1----:R-:W1:Y:S08]  /*56b0*/  LDC R15, c[0x0][0x144] ;  /* 0x00005100ff0f7b82 */ /* 0x002e700000000800 */
[----:B------:R-:W1:Y:S08]  /*56c0*/  LDC R0, c[0x0][0x630] ;  /* 0x00018c00ff007b82 */ /* 0x000e700000000800 */
[----:B------:R-:W1:Y:S01]  /*56d0*/  LDC.64 R12, c[0x0][0x620] ;  /* 0x00018800ff0c7b82 */ /* 0x000e620000000a00 */
[----:B--2---:R-:W-:-:S04]  /*56e0*/  ISETP.NE.U32.AND P0, PT, R8, RZ, PT ;  /* 0x000000ff0800720c */ /* 0x004fc80003f05070 */
[----:B------:R-:W-:Y:S02]  /*56f0*/  ISETP.NE.AND.EX P0, PT, R9, RZ, PT, P0 ;  /* 0x000000ff0900720c */ /* 0x000fe40003f05300 */
[----:B0-----:R-:W-:-:S05]  /*5700*/  I2FP.F32.U32 R2, R10 ;  /* 0x0000000a00027245 */ /* 0x001fca0000201000 */
[----:B------:R-:W-:-:S04]  /*5710*/  FMUL R2, R2, UR4 ;  /* 0x0000000402027c20 */ /* 0x000fc80008400000 */
[----:B------:R0:W2:Y:S02]  /*5720*/  F2I.U32.TRUNC.NTZ R14, R2 ;  /* 0x00000002000e7305 */ /* 0x0000a4000020f000 */
[----:B----4-:R-:W-:Y:S05]  /*5730*/  @!P0 BRA `(.L_x_169) ;  /* 0x0000000000288947 */ /* 0x010fea0003800000 */
[----:B------:R-:W4:Y:S02]  /*5740*/  LDC R3, c[0x0][0x634] ;  /* 0x00018d00ff037b82 */ /* 0x000f240000000800 */
[----:B----4-:R-:W-:-:S05]  /*5750*/  IADD3 R7, P0, R18, R3, RZ ;  /* 0x0000000312077210 */ /* 0x010fca0007f1e0ff */
[----:B---3--:R-:W-:-:S04]  /*5760*/  IMAD.X R11, RZ, RZ, R17, P0 ;  /* 0x000000ffff0b7224 */ /* 0x008fc800000e0611 */
[----:B0-----:R-:W-:-:S04]  /*5770*/  IMAD.WIDE.U32 R2, R11, R8, RZ ;  /* 0x000000080b027225 */ /* 0x001fc800078e00ff */
[----:B------:R-:W-:-:S04]  /*5780*/  IMAD.WIDE.U32 R4, P0, R7, R9, R2 ;  /* 0x0000000907047225 */ /* 0x000fc80007800002 */
[----:B------:R-:W-:-:S04]  /*5790*/  IMAD.WIDE.U32 R2, R7, R8, RZ ;  /* 0x0000000807027225 */ /* 0x000fc800078e00ff */
[----:B------:R-:W-:Y:S01]  /*57a0*/  IMAD.X R7, RZ, RZ, RZ, P0 ;  /* 0x000000ffff077224 */ /* 0x000fe200000e06ff */
[----:B------:R-:W-:Y:S01]  /*57b0*/  IADD3 RZ, P0, R3, R4, RZ ;  /* 0x0000000403ff7210 */ /* 0x000fe20007f1e0ff */
[----:B------:R-:W-:-:S04]  /*57c0*/  IMAD.MOV.U32 R6, RZ, RZ, R5 ;  /* 0x000000ffff067224 */ /* 0x000fc800078e0005 */
[----:B------:R-:W-:-:S08]  /*57d0*/  IMAD.WIDE.U32.X R6, R11, R9, R6, P0 ;  /* 0x000000090b067225 */ /* 0x000fd000000e0406 */
.L_x_169:
[----:B------:R-:W4:Y:S01]  /*57e0*/  LDC.64 R26, c[0x0][0x640] ;  /* 0x00019000ff1a7b82 */ /* 0x000f220000000a00 */
[-C--:B-1-3--:R-:W-:Y:S01]  /*57f0*/  SHF.R.U64 R11, R6, R0.reuse, R7 ;  /* 0x00000000060b7219 */ /* 0x08afe20000001207 */
[----:B------:R-:W-:Y:S01]  /*5800*/  IMAD.MOV.U32 R19, RZ, RZ, R17 ;  /* 0x000000ffff137224 */ /* 0x000fe200078e0011 */
[----:B------:R-:W-:Y:S01]  /*5810*/  SHF.R.U32.HI R0, RZ, R0, R7 ;  /* 0x00000000ff007219 */ /* 0x000fe20000011607 */
[----:B--2---:R-:W-:Y:S01]  /*5820*/  IMAD.MOV R14, RZ, RZ, -R14 ;  /* 0x000000ffff0e7224 */ /* 0x004fe200078e0a0e */
[----:B------:R-:W-:Y:S01]  /*5830*/  IADD3 R5, P0, RZ, -R11, RZ ;  /* 0x8000000bff057210 */ /* 0x000fe20007f1e0ff */
[----:B------:R-:W-:Y:S01]  /*5840*/  ULDC UR4, c[0x0][0x154] ;  /* 0x0000550000047ab9 */ /* 0x000fe20000000800 */
[----:B------:R-:W-:Y:S01]  /*5850*/  IMAD.MOV.U32 R7, RZ, RZ, 0x1 ;  /* 0x00000001ff077424 */ /* 0x000fe200078e00ff */
[----:B------:R-:W1:Y:S01]  /*5860*/  LDC R4, c[0x0][0x618] ;  /* 0x00018600ff047b82 */ /* 0x000e620000000800 */
[----:B------:R-:W-:Y:S02]  /*5870*/  IMAD R22, R15, R14, R10 ;  /* 0x0000000e0f167224 */ /* 0x000fe400078e020a */
[----:B------:R-:W-:-:S04]  /*5880*/  IMAD.X R3, RZ, RZ, ~R0, P0 ;  /* 0x000000ffff037224 */ /* 0x000fc800000e0e00 */
[-C--:B------:R-:W-:Y:S01]  /*5890*/  IMAD R0, R3, R12.reuse, RZ ;  /* 0x0000000c03007224 */ /* 0x080fe200078e02ff */
[----:B------:R-:W2:Y:S01]  /*58a0*/  LDC R6, c[0x0][0x608] ;  /* 0x00018200ff067b82 */ /* 0x000ea20000000800 */
[----:B0-----:R-:W-:-:S04]  /*58b0*/  IMAD.WIDE.U32 R2, R5, R12, R18 ;  /* 0x0000000c05027225 */ /* 0x001fc800078e0012 */
[----:B------:R-:W-:Y:S01]  /*58c0*/  IMAD R5, R5, R13, R0 ;  /* 0x0000000d05057224 */ /* 0x000fe200078e0200 */
[----:B------:R-:W-:Y:S02]  /*58d0*/  I2FP.F32.U32 R0, R20 ;  /* 0x0000001400007245 */ /* 0x000fe40000201000 */
[----:B------:R-:W0:Y:S01]  /*58e0*/  LDC R24, c[0x0][0x658] ;  /* 0x00019600ff187b82 */ /* 0x000e220000000800 */
[----:B------:R-:W-:Y:S01]  /*58f0*/  IMAD.IADD R3, R3, 0x1, R5 ;  /* 0x0000000103037824 */ /* 0x000fe200078e0205 */
[----:B----4-:R-:W-:Y:S01]  /*5900*/  ISETP.NE.U32.AND P0, PT, R26, RZ, PT ;  /* 0x000000ff1a00720c */ /* 0x010fe20003f05070 */
[----:B------:R-:W-:Y:S01]  /*5910*/  FMUL R0, R0, UR4 ;  /* 0x0000000400007c20 */ /* 0x000fe20008400000 */
[----:B------:R-:W-:Y:S02]  /*5920*/  IMAD.MOV.U32 R5, RZ, RZ, -0x1 ;  /* 0xffffffffff057424 */ /* 0x000fe400078e00ff */
[----:B------:R-:W-:Y:S01]  /*5930*/  ISETP.NE.AND.EX P0, PT, R27, RZ, PT, P0 ;  /* 0x000000ff1b00720c */ /* 0x000fe20003f05300 */
[----:B------:R3:W4:Y:S01]  /*5940*/  F2I.U32.TRUNC.NTZ R12, R0 ;  /* 0x00000000000c7305 */ /* 0x000722000020f000 */
[----:B------:R-:W3:Y:S01]  /*5950*/  LDC R15, c[0x0][0x148] ;  /* 0x00005200ff0f7b82 */ /* 0x000ee20000000800 */
[----:B-1----:R-:W-:-:S02]  /*5960*/  SHF.R.U64 R10, R2, R4, R3 ;  /* 0x00000004020a7219 */ /* 0x002fc40000001203 */
[----:B------:R-:W-:-:S05]  /*5970*/  SHF.R.U32.HI R3, RZ, R4, R3 ;  /* 0x00000004ff037219 */ /* 0x000fca0000011603 */
[----:B------:R-:W1:Y:S01]  /*5980*/  LDC R14, c[0x0][0x600] ;  /* 0x00018000ff0e7b82 */ /* 0x000e620000000800 */
[-CC-:B--2---:R-:W-:Y:S02]  /*5990*/  SHF.R.U64 R8, R10, R6.reuse, R3.reuse ;  /* 0x000000060a087219 */ /* 0x184fe40000001203 */
[----:B------:R-:W-:-:S05]  /*59a0*/  SHF.R.U32.HI R3, RZ, R6, R3 ;  /* 0x00000006ff037219 */ /* 0x000fca0000011603 */
[----:B------:R-:W2:Y:S01]  /*59b0*/  LDC R21, c[0x0][0x648] ;  /* 0x00019200ff157b82 */ /* 0x000ea20000000800 */
[-CC-:B0-----:R-:W-:Y:S02]  /*59c0*/  SHF.R.U64 R13, R8, R24.reuse, R3.reuse ;  /* 0x00000018080d7219 */ /* 0x181fe40000001203 */
[-C--:B------:R-:W-:Y:S02]  /*59d0*/  SHF.L.U32 R5, R5, R24.reuse, RZ ;  /* 0x0000001805057219 */ /* 0x080fe400000006ff */
[-C--:B------:R-:W-:Y:S01]  /*59e0*/  SHF.R.U32.HI R3, RZ, R24.reuse, R3 ;  /* 0x00000018ff037219 */ /* 0x080fe20000011603 */
[----:B------:R-:W-:Y:S01]  /*59f0*/  IMAD.MOV.U32 R2, RZ, RZ, R13 ;  /* 0x000000ffff027224 */ /* 0x000fe200078e000d */
[----:B------:R-:W-:Y:S01]  /*5a00*/  SHF.L.U32 R24, R7, R24, RZ ;  /* 0x0000001807187219 */ /* 0x000fe200000006ff */
[----:B------:R-:W0:Y:S01]  /*5a10*/  LDC R25, c[0x0][0x638] ;  /* 0x00018e00ff197b82 */ /* 0x000e220000000800 */
[----:B------:R-:W-:-:S07]  /*5a20*/  LOP3.LUT R19, RZ, R5, RZ, 0x33, !PT ;  /* 0x00000005ff137212 */ /* 0x000fce00078e33ff */
[----:B------:R-:W0:Y:S01]  /*5a30*/  LDC R28, c[0x0][0x610] ;  /* 0x00018400ff1c7b82 */ /* 0x000e220000000800 */
[----:B----4-:R-:W-:Y:S05]  /*5a40*/  @!P0 BRA `(.L_x_170) ;  /* 0x0000000000288947 */ /* 0x010fea0003800000 */
[----:B---3--:R-:W3:Y:S02]  /*5a50*/  LDC R0, c[0x0][0x64c] ;  /* 0x00019300ff007b82 */ /* 0x008ee40000000800 */
[----:B---3--:R-:W-:-:S05]  /*5a60*/  IADD3 R7, P0, R13, R0, RZ ;  /* 0x000000000d077210 */ /* 0x008fca0007f1e0ff */
        /* <DEDUP_REMOVED lines=8> */
.L_x_170:
[----:B------:R-:W4:Y:S01]  /*5af0*/  LDC R4, c[0x0][0x65c] ;  /* 0x00019700ff047b82 */ /* 0x000f220000000800 */
[----:B--23--:R-:W-:Y:S01]  /*5b00*/  SHF.R.U64 R0, R2, R21, R3 ;  /* 0x0000001502007219 */ /* 0x00cfe20000001203 */
[----:B-1----:R-:W-:Y:S01]  /*5b10*/  VIADD R3, R14, 0xffffffff ;  /* 0xffffffff0e037836 */ /* 0x002fe20000000000 */
[----:B------:R-:W-:Y:S01]  /*5b20*/  LOP3.LUT R19, R8, R19, RZ, 0xc0, !PT ;  /* 0x0000001308137212 */ /* 0x000fe200078ec0ff */
[----:B------:R-:W-:Y:S02]  /*5b30*/  IMAD.MOV R12, RZ, RZ, -R12 ;  /* 0x000000ffff0c7224 */ /* 0x000fe400078e0a0c */
[----:B------:R-:W-:Y:S01]  /*5b40*/  IMAD.MOV R2, RZ, RZ, -R0 ;  /* 0x000000ffff027224 */ /* 0x000fe200078e0a00 */
[----:B------:R-:W-:Y:S01]  /*5b50*/  LOP3.LUT R3, R10, R3, RZ, 0xc0, !PT ;  /* 0x000000030a037212 */ /* 0x000fe200078ec0ff */
[----:B------:R-:W-:Y:S02]  /*5b60*/  IMAD R19, R24, R0, R19 ;  /* 0x0000000018137224 */ /* 0x000fe400078e0213 */
[----:B0-----:R-:W-:-:S04]  /*5b70*/  IMAD R0, R2, R25, R13 ;  /* 0x0000001902007224 */ /* 0x001fc800078e020d */
[----:B------:R-:W-:Y:S01]  /*5b80*/  IMAD R2, R0, R14, R3 ;  /* 0x0000000e00027224 */ /* 0x000fe200078e0203 */
[----:B----4-:R-:W-:Y:S01]  /*5b90*/  ISETP.NE.AND P0, PT, R4, 0x1, PT ;  /* 0x000000010400780c */ /* 0x010fe20003f05270 */
[----:B------:R-:W-:-:S05]  /*5ba0*/  IMAD.MOV.U32 R4, RZ, RZ, 0x1 ;  /* 0x00000001ff047424 */ /* 0x000fca00078e00ff */
[----:B------:R-:W-:-:S07]  /*5bb0*/  PRMT R0, R4, 0x7610, R0 ;  /* 0x0000761004007816 */ /* 0x000fce0000000000 */
[----:B------:R-:W-:-:S04]  /*5bc0*/  @P0 IMAD R22, R15, R12, R20 ;  /* 0x0000000c0f160224 */ /* 0x000fc800078e0214 */
[----:B------:R-:W-:-:S05]  /*5bd0*/  IMAD R19, R19, R28, R22 ;  /* 0x0000001c13137224 */ /* 0x000fca00078e0216 */
[----:B------:R-:W-:Y:S02]  /*5be0*/  SEL R22, R2, R19, !P0 ;  /* 0x0000001302167207 */ /* 0x000fe40004000000 */
[----:B------:R-:W-:Y:S01]  /*5bf0*/  SEL R19, R19, R2, !P0 ;  /* 0x0000000213137207 */ /* 0x000fe20004000000 */
[----:B------:R-:W-:-:S07]  /*5c00*/  IMAD.MOV.U32 R2, RZ, RZ, R11 ;  /* 0x000000ffff027224 */ /* 0x000fce00078e000b */
.L_x_168:
[----:B------:R-:W-:Y:S02]  /*5c10*/  LOP3.LUT P0, RZ, R0, 0xff, RZ, 0xc0, !PT ;  /* 0x000000ff00ff7812 */ /* 0x000fe4000780c0ff */
[----:B------:R-:W-:-:S11]  /*5c20*/  LOP3.LUT R101, R101, 0x1, RZ, 0x3c, !PT ;  /* 0x0000000165657812 */ /* 0x000fd600078e3cff */
[----:B------:R-:W-:Y:S05]  /*5c30*/  @P0 BRA `(.L_x_171) ;  /* 0xffffffbc002c0947 */ /* 0x000fea000383ffff */
[----:B------:R-:W-:Y:S05]  /*5c40*/  EXIT ;  /* 0x000000000000794d */ /* 0x000fea0003800000 */
.L_x_18:
[----:B------:R-:W-:-:S08]  /*5c50*/  ISETP.NE.AND P0, PT, R5, RZ, PT ;  /* 0x000000ff0500720c */ /* 0x000fd00003f05270 */
[----:B0-----:R-:W0:-:S00]  /*5c60*/  USETMAXREG.DEALLOC.CTAPOOL 0x28 ;  /* 0x00000028000079c8 */ /* 0x001e0000080e0500 */
[----:B------:R-:W-:Y:S05]  /*5c70*/  @P0 EXIT ;  /* 0x000000000000094d */ /* 0x000fea0003800000 */
[----:B0-----:R-:W-:Y:S01]  /*5c80*/  LOP3.LUT P0, RZ, R8, 0xff, RZ, 0xc0, !PT ;  /* 0x000000ff08ff7812 */ /* 0x001fe2000780c0ff */
[----:B------:R-:W-:Y:S02]  /*5c90*/  IMAD.MOV.U32 R0, RZ, RZ, 0x1 ;  /* 0x00000001ff007424 */ /* 0x000fe400078e00ff */
[----:B------:R-:W-:-:S10]  /*5ca0*/  IMAD.MOV.U32 R8, RZ, RZ, RZ ;  /* 0x000000ffff087224 */ /* 0x000fd400078e00ff */
[----:B------:R-:W-:Y:S05]  /*5cb0*/  @!P0 BRA `(.L_x_172) ;  /* 0x0000000c00408947 */ /* 0x000fea0003800000 */
[----:B------:R-:W0:Y:S01]  /*5cc0*/  S2R R10, SR_CgaCtaId ;  /* 0x00000000000a7919 */ /* 0x000e220000008800 */
[----:B------:R-:W-:Y:S01]  /*5cd0*/  LOP3.LUT P0, RZ, R4, 0x1f, RZ, 0xc0, !PT ;  /* 0x0000001f04ff7812 */ /* 0x000fe2000780c0ff */
[----:B------:R-:W-:Y:S01]  /*5ce0*/  ULDC UR5, c[0x0][0x658] ;  /* 0x0001960000057ab9 */ /* 0x000fe20000000800 */
[C---:B------:R-:W-:Y:S01]  /*5cf0*/  ISETP.NE.AND P2, PT, R3.reuse, RZ, PT ;  /* 0x000000ff0300720c */ /* 0x040fe20003f45270 */
[----:B------:R-:W-:Y:S01]  /*5d00*/  UMOV UR6, 0xffffffff ;  /* 0xffffffff00067882 */ /* 0x000fe20000000000 */
[----:B------:R-:W-:Y:S01]  /*5d10*/  ISETP.NE.OR P0, PT, R3, RZ, !P0 ;  /* 0x000000ff0300720c */ /* 0x000fe20004705670 */
[----:B------:R-:W-:Y:S01]  /*5d20*/  BSSY B0, `(.L_x_172) ;  /* 0x00000c9000007945 */ /* 0x000fe20003800000 */
[----:B------:R-:W-:Y:S01]  /*5d30*/  USHF.L.U32 UR6, UR6, UR5, URZ ;  /* 0x0000000506067299 */ /* 0x000fe2000800063f */
[----:B------:R-:W-:Y:S01]  /*5d40*/  IMAD.MOV.U32 R9, RZ, RZ, 0x1 ;  /* 0x00000001ff097424 */ /* 0x000fe200078e00ff */
[----:B------:R-:W-:Y:S01]  /*5d50*/  LOP3.LUT R6, R16, 0x2, RZ, 0xfc, !PT ;  /* 0x0000000210067812 */ /* 0x000fe200078efcff */
[----:B------:R-:W-:Y:S01]  /*5d60*/  IMAD.MOV.U32 R0, RZ, RZ, 0x1 ;  /* 0x00000001ff007424 */ /* 0x000fe200078e00ff */
[----:B------:R-:W-:Y:S01]  /*5d70*/  ULDC UR4, c[0x0][0x600] ;  /* 0x0001800000047ab9 */ /* 0x000fe20000000800 */
[----:B------:R-:W-:Y:S01]  /*5d80*/  IMAD.MOV.U32 R8, RZ, RZ, RZ ;  /* 0x000000ffff087224 */ /* 0x000fe200078e00ff */
[----:B------:R-:W-:Y:S01]  /*5d90*/  UMOV UR7, 0x1 ;  /* 0x0000000100077882 */ /* 0x000fe20000000000 */
[----:B------:R-:W-:-:S02]  /*5da0*/  UIADD3 UR19, UR40, 0x1, URZ ;  /* 0x0000000128137890 */ /* 0x000fc4000fffe03f */
[----:B------:R-:W-:Y:S02]  /*5db0*/  UIADD3 UR15, UR4, -0x1, URZ ;  /* 0xffffffff040f7890 */ /* 0x000fe4000fffe03f */
[----:B------:R-:W-:Y:S02]  /*5dc0*/  USHF.L.U32 UR17, UR7, UR5, URZ ;  /* 0x0000000507117299 */ /* 0x000fe4000800063f */
[----:B------:R-:W-:Y:S01]  /*5dd0*/  ULOP3.LUT UR16, URZ, UR6, URZ, 0x33, !UPT ;  /* 0x000000063f107292 */ /* 0x000fe2000f8e333f */
[----:B------:R-:W-:Y:S01]  /*5de0*/  ULDC.64 UR20, c[0x0][0x198] ;  /* 0x0000660000147ab9 */ /* 0x000fe20000000a00 */
[C---:B0-----:R-:W-:Y:S02]  /*5df0*/  IMAD.SHL.U32 R3, R10.reuse, 0x1000, RZ ;  /* 0x000010000a037824 */ /* 0x041fe400078e00ff */
[----:B------:R-:W-:-:S03]  /*5e00*/  IMAD.SHL.U32 R10, R10, 0x40, RZ ;  /* 0x000000400a0a7824 */ /* 0x000fc600078e00ff */
[----:B------:R-:W-:Y:S02]  /*5e10*/  LOP3.LUT R3, R3, 0x1000, RZ, 0xc0, !PT ;  /* 0x0000100003037812 */ /* 0x000fe400078ec0ff */
[----:B------:R-:W-:Y:S02]  /*5e20*/  LOP3.LUT R10, R10, 0x40, RZ, 0xc0, !PT ;  /* 0x000000400a0a7812 */ /* 0x000fe400078ec0ff */
[----:B------:R-:W-:-:S07]  /*5e30*/  LOP3.LUT R7, R3, 0x12200, RZ, 0xfc, !PT ;  /* 0x0001220003077812 */ /* 0x000fce00078efcff */
.L_x_184:
[----:B------:R-:W-:-:S03]  /*5e40*/  UMOV UR4, 0xffffffff ;  /* 0xffffffff00047882 */ /* 0x000fc60000000000 */
[----:B------:R-:W-:Y:S05]  /*5e50*/  BRA.DIV UR4, `(.L_x_173) ;  /* 0x0000001604e47947 */ /* 0x000fea000b800000 */
[----:B------:R-:W-:-:S13]  /*5e60*/  ELECT P6, URZ, PT ;  /* 0x00000000003f782f */ /* 0x000fda00038c0000 */
.L_x_211:
[----:B------:R-:W0:Y:S01]  /*5e70*/  LDC R3, c[0x0][0x28c] ;  /* 0x0000a300ff037b82 */ /* 0x000e220000000800 */
[----:B------:R-:W-:Y:S01]  /*5e80*/  BSSY B1, `(.L_x_174) ;  /* 0x0000039000017945 */ /* 0x000fe20003800000 */
[----:B0-----:R-:W-:-:S13]  /*5e90*/  ISETP.LT.OR P6, PT, R3, 0x1, !P6 ;  /* 0x000000010300780c */ /* 0x001fda00077c1670 */
[----:B------:R-:W-:Y:S05]  /*5ea0*/  @P6 BRA `(.L_x_175) ;  /* 0x0000000000d86947 */ /* 0x000fea0003800000 */
[----:B------:R-:W-:Y:S02]  /*5eb0*/  IMAD R22, R22, 0x80, R10 ;  /* 0x0000008016167824 */ /* 0x000fe400078e020a */
[----:B------:R-:W-:Y:S02]  /*5ec0*/  IMAD.SHL.U32 R19, R19, 0x40, RZ ;  /* 0x0000004013137824 */ /* 0x000fe400078e00ff */
[----:B------:R-:W-:Y:S02]  /*5ed0*/  IMAD.MOV.U32 R14, RZ, RZ, RZ ;  /* 0x000000ffff0e7224 */ /* 0x000fe400078e00ff */
[----:B------:R-:W-:Y:S02]  /*5ee0*/  IMAD.U32 R15, RZ, RZ, UR19 ;  /* 0x00000013ff0f7e24 */ /* 0x000fe4000f8e00ff */
[----:B------:R-:W-:Y:S02]  /*5ef0*/  IMAD.MOV.U32 R3, RZ, RZ, R0 ;  /* 0x000000ffff037224 */ /* 0x000fe400078e0000 */
[----:B------:R-:W-:-:S07]  /*5f00*/  IMAD.MOV.U32 R4, RZ, RZ, R8 ;  /* 0x000000ffff047224 */ /* 0x000fce00078e0008 */
.L_x_179:
[----:B------:R-:W0:Y:S01]  /*5f10*/  S2R R12, SR_CgaCtaId ;  /* 0x00000000000c7919 */ /* 0x000e220000008800 */
[----:B------:R-:W-:Y:S01]  /*5f20*/  MOV R5, 0x400 ;  /* 0x0000040000057802 */ /* 0x000fe20000000f00 */
[----:B------:R-:W1:Y:S03]  /*5f30*/  @!P2 LDC R11, c[0x0][0x500] ;  /* 0x00014000ff0bab82 */ /* 0x000e660000000800 */
[----:B0-----:R-:W-:Y:S02]  /*5f40*/  LEA R13, R12, R5, 0x18 ;  /* 0x000000050c0d7211 */ /* 0x001fe400078ec0ff */
[----:B------:R-:W-:-:S03]  /*5f50*/  SHF.L.U32 R5, R3, 0x1f, RZ ;  /* 0x0000001f03057819 */ /* 0x000fc600000006ff */
[----:B------:R-:W-:-:S04]  /*5f60*/  IMAD R12, R4, 0x8, R13 ;  /* 0x00000008040c7824 */ /* 0x000fc800078e020d */
[----:B------:R-:W0:Y:S02]  /*5f70*/  SYNCS.PHASECHK.TRANS64.TRYWAIT P1, [R12+URZ+0x90], R5 ;  /* 0x000090050c0075a7 */ /* 0x000e24000802017f */
[----:B01----:R-:W-:Y:S05]  /*5f80*/  @!P1 BRA `(.L_x_176) ;  /* 0x0000001400b89947 */ /* 0x003fea0003800000 */
.L_x_212:
[----:B0-----:R-:W-:Y:S01]  /*5f90*/  PRMT R5, R6, 0x9910, RZ ;  /* 0x0000991006057816 */ /* 0x001fe200000000ff */
[----:B------:R0:W-:Y:S03]  /*5fa0*/  @!P2 SYNCS.ARRIVE.TRANS64 RZ, [R12+URZ], R11 ;  /* 0x0000000b0cffa9a7 */ /* 0x0001e6000800003f */
[----:B------:R-:W-:-:S13]  /*5fb0*/  ISETP.NE.AND P1, PT, R5, 0x2, PT ;  /* 0x000000020500780c */ /* 0x000fda0003f25270 */
[----:B0-----:R-:W-:Y:S05]  /*5fc0*/  @P1 BRA `(.L_x_177) ;  /* 0x0000000000041947 */ /* 0x001fea0003800000 */
[----:B------:R-:W-:Y:S01]  /*5fd0*/  BPT.TRAP 0x1 ;  /* 0x000000040000795c */ /* 0x000fe20000300000 */
.L_x_177:
[----:B------:R-:W-:Y:S05]  /*5fe0*/  @P0 BRA `(.L_x_178) ;  /* 0x0000000000040947 */ /* 0x000fea0003800000 */
[----:B------:R-:W-:Y:S01]  /*5ff0*/  BPT.TRAP 0x1 ;  /* 0x000000040000795c */ /* 0x000fe20000300000 */
.L_x_178:
[----:B------:R-:W-:Y:S01]  /*6000*/  R2UR UR13, R13 ;  /* 0x000000000d0d72ca */ /* 0x000fe200000e0000 */
[----:B------:R-:W-:Y:S01]  /*6010*/  IMAD R13, R4, 0x1000, R13 ;  /* 0x00001000040d7824 */ /* 0x000fe200078e020d */
[----:B------:R-:W-:Y:S01]  /*6020*/  R2UR UR9, R12 ;  /* 0x000000000c0972ca */ /* 0x000fe200000e0000 */
[C---:B------:R-:W-:Y:S01]  /*6030*/  IMAD R5, R4.reuse, 0x2000, R7 ;  /* 0x0000200004057824 */ /* 0x040fe200078e0207 */
[----:B------:R-:W-:Y:S01]  /*6040*/  UIADD3 UR4, UP0, UR20, 0xf0, URZ ;  /* 0x000000f014047890 */ /* 0x000fe2000ff1e03f */
[----:B------:R-:W-:Y:S01]  /*6050*/  VIADD R15, R15, 0xffffffff ;  /* 0xffffffff0f0f7836 */ /* 0x000fe20000000000 */
[----:B------:R-:W-:Y:S01]  /*6060*/  R2UR UR5, R13 ;  /* 0x000000000d0572ca */ /* 0x000fe200000e0000 */
[----:B------:R-:W-:Y:S01]  /*6070*/  UIADD3 UR22, UP1, UR20, 0x1f0, URZ ;  /* 0x000001f014167890 */ /* 0x000fe2000ff3e03f */
[----:B------:R-:W-:Y:S01]  /*6080*/  R2UR UR8, R5 ;  /* 0x00000000050872ca */ /* 0x000fe200000e0000 */
[----:B------:R-:W-:Y:S01]  /*6090*/  VIADD R4, R4, 0x1 ;  /* 0x0000000104047836 */ /* 0x000fe20000000000 */
[----:B------:R-:W-:Y:S01]  /*60a0*/  R2UR UR11, R19 ;  /* 0x00000000130b72ca */ /* 0x000fe200000e0000 */
[----:B------:R-:W-:Y:S01]  /*60b0*/  UIADD3.X UR23, URZ, UR21, URZ, UP1, !UPT ;  /* 0x000000153f177290 */ /* 0x000fe20008ffe43f */
[----:B------:R-:W-:Y:S01]  /*60c0*/  R2UR UR10, R14 ;  /* 0x000000000e0a72ca */ /* 0x000fe200000e0000 */
[----:B------:R-:W-:Y:S01]  /*60d0*/  UMOV UR6, 0x0 ;  /* 0x0000000000067882 */ /* 0x000fe20000000000 */
[----:B------:R-:W-:Y:S01]  /*60e0*/  R2UR UR12, R2 ;  /* 0x00000000020c72ca */ /* 0x000fe200000e0000 */
[----:B------:R-:W-:Y:S01]  /*60f0*/  UMOV UR7, 0x10000000 ;  /* 0x1000000000077882 */ /* 0x000fe20000000000 */
[----:B------:R-:W-:Y:S01]  /*6100*/  R2UR UR18, R22 ;  /* 0x00000000161272ca */ /* 0x000fe200000e0000 */
[----:B------:R-:W-:Y:S01]  /*6110*/  UMOV UR24, 0x30000 ;  /* 0x0003000000187882 */ /* 0x000fe20000000000 */
[----:B------:R-:W-:Y:S01]  /*6120*/  ISETP.GT.AND P3, PT, R15, 0x1, PT ;  /* 0x000000010f00780c */ /* 0x000fe20003f64270 */
[----:B------:R-:W-:Y:S01]  /*6130*/  UIADD3 UR14, UR5, 0x200, URZ ;  /* 0x00000200050e7890 */ /* 0x000fe2000fffe03f */
[----:B------:R-:W-:Y:S01]  /*6140*/  ISETP.NE.AND P1, PT, R4, 0x12, PT ;  /* 0x000000120400780c */ /* 0x000fe20003f25270 */
[----:B------:R-:W-:Y:S01]  /*6150*/  UIADD3.X UR5, URZ, UR21, URZ, UP0, !UPT ;  /* 0x000000153f057290 */ /* 0x000fe200087fe43f */
[----:B------:R-:W-:Y:S01]  /*6160*/  VIADD R14, R14, 0x40 ;  /* 0x000000400e0e7836 */ /* 0x000fe20000000000 */
[----:B------:R-:W-:Y:S01]  /*6170*/  UIADD3 UR13, UR13, UR8, URZ ;  /* 0x000000080d0d7290 */ /* 0x000fe2000fffe03f */
[----:B------:R-:W-:-:S02]  /*6180*/  SEL R12, RZ, 0x1, P1 ;  /* 0x00000001ff0c7807 */ /* 0x000fc40000800000 */
[----:B------:R-:W-:Y:S01]  /*6190*/  UMOV UR8, UR14 ;  /* 0x0000000e00087c82 */ /* 0x000fe20008000000 */
[----:B------:R-:W-:Y:S02]  /*61a0*/  SEL R4, R4, RZ, P1 ;  /* 0x000000ff04047207 */ /* 0x000fe40000800000 */
[----:B------:R-:W-:Y:S01]  /*61b0*/  LOP3.LUT R3, R3, R12, RZ, 0x3c, !PT ;  /* 0x0000000c03037212 */ /* 0x000fe200078e3cff */
[----:B------:R0:W-:Y:S02]  /*61c0*/  UTMALDG.3D [UR8], [UR4], desc[UR6] ;  /* 0x00000608040075b4 */ /* 0x0001e40008011000 */
[----:B0-----:R-:W-:Y:S01]  /*61d0*/  UMOV UR11, UR18 ;  /* 0x00000012000b7c82 */ /* 0x001fe20008000000 */
[----:B------:R-:W-:Y:S02]  /*61e0*/  UMOV UR8, UR13 ;  /* 0x0000000d00087c82 */ /* 0x000fe40008000000 */
[----:B------:R0:W-:Y:S02]  /*61f0*/  UTMALDG.3D.MULTICAST [UR8], [UR22], UR24, desc[UR6] ;  /* 0x00000608160073b4 */ /* 0x0001e40008011818 */
[----:B0-----:R-:W-:Y:S05]  /*6200*/  @P3 BRA `(.L_x_179) ;  /* 0xfffffffc00403947 */ /* 0x001fea000383ffff */
.L_x_175:
[----:B------:R-:W-:Y:S05]  /*6210*/  BSYNC B1 ;  /* 0x0000000000017941 */ /* 0x000fea0003800000 */
.L_x_174:
[----:B------:R-:W2:Y:S01]  /*6220*/  LDL.64 R12, [R1] ;  /* 0x00000000010c7983 */ /* 0x000ea20000100a00 */
[----:B------:R-:W-:Y:S01]  /*6230*/  LOP3.LUT P4, RZ, R9, 0xff, RZ, 0xc0, !PT ;  /* 0x000000ff09ff7812 */ /* 0x000fe2000788c0ff */
[----:B------:R-:W-:Y:S01]  /*6240*/  VIADD R8, R8, UR40 ;  /* 0x0000002808087c36 */ /* 0x000fe20008000000 */
[----:B------:R-:W-:Y:S01]  /*6250*/  ULDC.64 UR4, c[0x0][0x650] ;  /* 0x0001940000047ab9 */ /* 0x000fe20000000a00 */
[----:B------:R-:W-:Y:S01]  /*6260*/  IMAD.U32 R5, RZ, RZ, UR40 ;  /* 0x00000028ff057e24 */ /* 0x000fe2000f8e00ff */
[----:B------:R-:W-:Y:S01]  /*6270*/  UISETP.GE.U32.AND UP0, UPT, UR40, 0x12, UPT ;  /* 0x000000122800788c */ /* 0x000fe2000bf06070 */
[----:B------:R-:W-:Y:S01]  /*6280*/  BSSY B1, `(.L_x_180) ;  /* 0x0000070000017945 */ /* 0x000fe20003800000 */
[----:B------:R-:W-:Y:S01]  /*6290*/  ISETP.GT.U32.AND P1, PT, R8, 0x11, PT ;  /* 0x000000110800780c */ /* 0x000fe20003f24070 */
[----:B------:R-:W-:Y:S01]  /*62a0*/  IMAD.MOV.U32 R19, RZ, RZ, -0x1 ;  /* 0xffffffffff137424 */ /* 0x000fe200078e00ff */
[----:B------:R-:W-:Y:S01]  /*62b0*/  PRMT R9, RZ, 0x7610, R9 ;  /* 0x00007610ff097816 */ /* 0x000fe20000000009 */
[----:B------:R-:W-:Y:S01]  /*62c0*/  IMAD.MOV.U32 R22, RZ, RZ, -0x1 ;  /* 0xffffffffff167424 */ /* 0x000fe200078e00ff */
[----:B------:R-:W-:-:S02]  /*62d0*/  ISETP.LT.U32.AND P1, PT, R5, 0x12, P1 ;  /* 0x000000120500780c */ /* 0x000fc40000f21070 */
[----:B------:R-:W-:Y:S01]  /*62e0*/  PLOP3.LUT P3, PT, PT, PT, UP0, 0x80, 0x0 ;  /* 0x000000000000781c */ /* 0x000fe20003f6f008 */
[----:B------:R-:W0:Y:S01]  /*62f0*/  @P4 S2R R3, SR_CgaCtaId ;  /* 0x0000000000034919 */ /* 0x000e220000008800 */
[----:B------:R-:W-:-:S04]  /*6300*/  @P4 MOV R2, 0x400 ;  /* 0x0000040000024802 */ /* 0x000fc80000000f00 */
[----:B0-----:R-:W-:Y:S01]  /*6310*/  @P4 LEA R4, R3, R2, 0x18 ;  /* 0x0000000203044211 */ /* 0x001fe200078ec0ff */
[----:B------:R-:W-:-:S03]  /*6320*/  IMAD.WIDE.U32 R2, R8, 0x38e38e39, RZ ;  /* 0x38e38e3908027825 */ /* 0x000fc600078e00ff */
[----:B------:R0:W-:Y:S01]  /*6330*/  @P4 SYNCS.ARRIVE.TRANS64.A1T0 RZ, [R4+URZ+0x158], RZ ;  /* 0x000158ff04ff49a7 */ /* 0x0001e2000810003f */
[----:B------:R-:W-:Y:S01]  /*6340*/  IMAD.MOV.U32 R2, RZ, RZ, -0x1 ;  /* 0xffffffffff027424 */ /* 0x000fe200078e00ff */
[----:B------:R-:W-:Y:S02]  /*6350*/  SHF.R.U32.HI R5, RZ, 0x2, R3 ;  /* 0x00000002ff057819 */ /* 0x000fe40000011603 */
[----:B------:R-:W-:-:S03]  /*6360*/  SEL R3, RZ, 0x1, !P1 ;  /* 0x00000001ff037807 */ /* 0x000fc60004800000 */
[----:B------:R-:W-:Y:S01]  /*6370*/  IMAD R8, R5, -0x12, R8 ;  /* 0xffffffee05087824 */ /* 0x000fe200078e0208 */
[----:B------:R-:W-:Y:S02]  /*6380*/  LOP3.LUT R0, R0, R3, RZ, 0x3c, !PT ;  /* 0x0000000300007212 */ /* 0x000fe400078e3cff */
[----:B------:R-:W-:Y:S02]  /*6390*/  PRMT R3, RZ, 0x7610, R3 ;  /* 0x00007610ff037816 */ /* 0x000fe40000000003 */
[----:B------:R-:W-:Y:S02]  /*63a0*/  @P3 LOP3.LUT R0, R0, 0x1, R5, 0x78, !PT ;  /* 0x0000000100003812 */ /* 0x000fe400078e7805 */
[----:B--2---:R-:W-:-:S04]  /*63b0*/  IADD3 R18, P4, R18, R12, RZ ;  /* 0x0000000c12127210 */ /* 0x004fc80007f9e0ff */
[----:B------:R-:W-:Y:S01]  /*63c0*/  ISETP.GE.U32.AND P1, PT, R18, UR4, PT ;  /* 0x0000000412007c0c */ /* 0x000fe2000bf26070 */
[----:B------:R-:W-:-:S05]  /*63d0*/  IMAD.X R17, R17, 0x1, R23, P4 ;  /* 0x0000000111117824 */ /* 0x000fca00020e0617 */
[----:B------:R-:W-:-:S13]  /*63e0*/  ISETP.GE.U32.AND.EX P1, PT, R17, UR5, PT, P1 ;  /* 0x0000000511007c0c */ /* 0x000fda000bf26110 */
[----:B0-----:R-:W-:Y:S05]  /*63f0*/  @P1 BRA `(.L_x_181) ;  /* 0x0000000400601947 */ /* 0x001fea0003800000 */
[----:B------:R-:W0:Y:S01]  /*6400*/  S2R R12, SR_CTAID.X ;  /* 0x00000000000c7919 */ /* 0x000e220000002500 */
[----:B------:R-:W-:Y:S01]  /*6410*/  ULDC.64 UR4, c[0x0][0x628] ;  /* 0x00018a0000047ab9 */ /* 0x000fe20000000a00 */
[----:B------:R-:W-:Y:S01]  /*6420*/  ULDC UR7, c[0x0][0x630] ;  /* 0x00018c0000077ab9 */ /* 0x000fe20000000800 */
[----:B------:R-:W-:Y:S01]  /*6430*/  ISETP.NE.U32.AND P1, PT, RZ, UR4, PT ;  /* 0x00000004ff007c0c */ /* 0x000fe2000bf25070 */
[----:B------:R-:W1:Y:S01]  /*6440*/  S2R R13, SR_CTAID.Y ;  /* 0x00000000000d7919 */ /* 0x000e620000002600 */
[----:B------:R-:W-:Y:S01]  /*6450*/  ULDC UR8, c[0x0][0x150] ;  /* 0x0000540000087ab9 */ /* 0x000fe20000000800 */
[----:B------:R-:W-:Y:S01]  /*6460*/  IMAD.MOV.U32 R2, RZ, RZ, R18 ;  /* 0x000000ffff027224 */ /* 0x000fe200078e0012 */
[----:B------:R-:W-:Y:S01]  /*6470*/  ISETP.NE.AND.EX P1, PT, RZ, UR5, PT, P1 ;  /* 0x00000005ff007c0c */ /* 0x000fe2000bf25310 */
[----:B------:R-:W-:Y:S01]  /*6480*/  IMAD.MOV.U32 R3, RZ, RZ, R17 ;  /* 0x000000ffff037224 */ /* 0x000fe200078e0011 */
[----:B0-----:R-:W-:-:S11]  /*6490*/  I2FP.F32.U32 R14, R12 ;  /* 0x0000000c000e7245 */ /* 0x001fd60000201000 */
[----:B------:R-:W-:Y:S05]  /*64a0*/  @!P1 BRA `(.L_x_182) ;  /* 0x0000000000289947 */ /* 0x000fea0003800000 */
[----:B------:R-:W-:Y:S02]  /*64b0*/  ULDC UR6, c[0x0][0x634] ;  /* 0x00018d0000067ab9 */ /* 0x000fe40000000800 */
[----:B------:R-:W-:-:S05]  /*64c0*/  IADD3 R3, P1, R18, UR6, RZ ;  /* 0x0000000612037c10 */ /* 0x000fca000ff3e0ff */
[----:B------:R-:W-:-:S04]  /*64d0*/  IMAD.X R11, RZ, RZ, R17, P1 ;  /* 0x000000ffff0b7224 */ /* 0x000fc800008e0611 */
[----:B------:R-:W-:-:S04]  /*64e0*/  IMAD.WIDE.U32 R4, R11, UR4, RZ ;  /* 0x000000040b047c25 */ /* 0x000fc8000f8e00ff */
[----:B------:R-:W-:-:S04]  /*64f0*/  IMAD.WIDE.U32 R4, P1, R3, UR5, R4 ;  /* 0x0000000503047c25 */ /* 0x000fc8000f820004 */
[----:B------:R-:W-:-:S04]  /*6500*/  IMAD.WIDE.U32 R2, R3, UR4, RZ ;  /* 0x0000000403027c25 */ /* 0x000fc8000f8e00ff */
[----:B------:R-:W-:Y:S01]  /*6510*/  IMAD.MOV.U32 R2, RZ, RZ, R5 ;  /* 0x000000ffff027224 */ /* 0x000fe200078e0005 */
[----:B------:R-:W-:Y:S01]  /*6520*/  IADD3 RZ, P3, R3, R4, RZ ;  /* 0x0000000403ff7210 */ /* 0x000fe20007f7e0ff */
[----:B------:R-:W-:-:S04]  /*6530*/  IMAD.X R3, RZ, RZ, RZ, P1 ;  /* 0x000000ffff037224 */ /* 0x000fc800008e06ff */
[----:B------:R-:W-:-:S08]  /*6540*/  IMAD.WIDE.U32.X R2, R11, UR5, R2, P3 ;  /* 0x000000050b027c25 */ /* 0x000fd000098e0402 */
.L_x_182:
[----:B------:R-:W0:Y:S01]  /*6550*/  LDC R21, c[0x0][0x65c] ;  /* 0x00019700ff157b82 */ /* 0x000e220000000800 */
[--C-:B------:R-:W-:Y:S01]  /*6560*/  SHF.R.U64 R11, R2, UR7, R3.reuse ;  /* 0x00000007020b7c19 */ /* 0x100fe20008001203 */
[----:B------:R-:W-:Y:S01]  /*6570*/  FMUL R14, R14, UR8 ;  /* 0x000000080e0e7c20 */ /* 0x000fe20008400000 */
[----:B------:R-:W-:Y:S01]  /*6580*/  SHF.R.U32.HI R2, RZ, UR7, R3 ;  /* 0x00000007ff027c19 */ /* 0x000fe20008011603 */
[----:B------:R-:W-:Y:S01]  /*6590*/  ULDC UR6, c[0x0][0x154] ;  /* 0x0000550000067ab9 */ /* 0x000fe20000000800 */
[----:B------:R-:W-:Y:S01]  /*65a0*/  IADD3 R15, P1, RZ, -R11, RZ ;  /* 0x8000000bff0f7210 */ /* 0x000fe20007f3e0ff */
[----:B------:R-:W-:Y:S01]  /*65b0*/  ULDC.64 UR4, c[0x0][0x620] ;  /* 0x0001880000047ab9 */ /* 0x000fe20000000a00 */
[----:B-1----:R-:W-:Y:S01]  /*65c0*/  I2FP.F32.U32 R3, R13 ;  /* 0x0000000d00037245 */ /* 0x002fe20000201000 */
[----:B------:R-:W1:Y:S01]  /*65d0*/  LDC R19, c[0x0][0x144] ;  /* 0x00005100ff137b82 */ /* 0x000e620000000800 */
[----:B------:R-:W2:Y:S01]  /*65e0*/  F2I.U32.TRUNC.NTZ R14, R14 ;  /* 0x0000000e000e7305 */ /* 0x000ea2000020f000 */
[----:B------:R-:W-:-:S02]  /*65f0*/  IMAD.X R2, RZ, RZ, ~R2, P1 ;  /* 0x000000ffff027224 */ /* 0x000fc400008e0e02 */
[----:B------:R-:W-:Y:S01]  /*6600*/  FMUL R4, R3, UR6 ;  /* 0x0000000603047c20 */ /* 0x000fe20008400000 */
[----:B------:R-:W-:Y:S01]  /*6610*/  IMAD.MOV.U32 R3, RZ, RZ, R17 ;  /* 0x000000ffff037224 */ /* 0x000fe200078e0011 */
[----:B------:R-:W-:Y:S01]  /*6620*/  ULDC.64 UR6, c[0x0][0x640] ;  /* 0x0001900000067ab9 */ /* 0x000fe20000000a00 */
[----:B------:R-:W-:Y:S01]  /*6630*/  IMAD R2, R2, UR4, RZ ;  /* 0x0000000402027c24 */ /* 0x000fe2000f8e02ff */
[----:B------:R-:W3:Y:S01]  /*6640*/  LDC R20, c[0x0][0x148] ;  /* 0x00005200ff147b82 */ /* 0x000ee20000000800 */
[----:B------:R-:W-:Y:S01]  /*6650*/  ISETP.NE.U32.AND P1, PT, RZ, UR6, PT ;  /* 0x00000006ff007c0c */ /* 0x000fe2000bf25070 */
[----:B------:R-:W4:Y:S01]  /*6660*/  F2I.U32.TRUNC.NTZ R4, R4 ;  /* 0x0000000400047305 */ /* 0x000f22000020f000 */
[----:B------:R-:W-:Y:S02]  /*6670*/  IMAD R5, R15, UR5, R2 ;  /* 0x000000050f057c24 */ /* 0x000fe4000f8e0202 */
[----:B------:R-:W-:Y:S01]  /*6680*/  IMAD.MOV.U32 R2, RZ, RZ, R18 ;  /* 0x000000ffff027224 */ /* 0x000fe200078e0012 */
[----:B------:R-:W-:-:S02]  /*6690*/  ISETP.NE.AND.EX P1, PT, RZ, UR7, PT, P1 ;  /* 0x00000007ff007c0c */ /* 0x000fc4000bf25310 */
[----:B0-----:R-:W-:Y:S01]  /*66a0*/  ISETP.NE.AND P4, PT, R21, 0x1, PT ;  /* 0x000000011500780c */ /* 0x001fe20003f85270 */
[----:B------:R-:W-:Y:S01]  /*66b0*/  IMAD.WIDE.U32 R2, R15, UR4, R2 ;  /* 0x000000040f027c25 */ /* 0x000fe2000f8e0002 */
[----:B------:R-:W-:-:S03]  /*66c0*/  ULDC UR4, c[0x0][0x618] ;  /* 0x0001860000047ab9 */ /* 0x000fc60000000800 */
[----:B--2---:R-:W-:Y:S02]  /*66d0*/  IMAD.MOV R14, RZ, RZ, -R14 ;  /* 0x000000ffff0e7224 */ /* 0x004fe400078e0a0e */
[----:B------:R-:W-:Y:S02]  /*66e0*/  IMAD.IADD R3, R3, 0x1, R5 ;  /* 0x0000000103037824 */ /* 0x000fe400078e0205 */
[----:B-1----:R-:W-:-:S03]  /*66f0*/  IMAD R12, R19, R14, R12 ;  /* 0x0000000e130c7224 */ /* 0x002fc600078e020c */
[--C-:B------:R-:W-:Y:S01]  /*6700*/  SHF.R.U64 R14, R2, UR4, R3.reuse ;  /* 0x00000004020e7c19 */ /* 0x100fe20008001203 */
[----:B----4-:R-:W-:Y:S01]  /*6710*/  IMAD.MOV R2, RZ, RZ, -R4 ;  /* 0x000000ffff027224 */ /* 0x010fe200078e0a04 */
[----:B------:R-:W-:Y:S01]  /*6720*/  SHF.R.U32.HI R3, RZ, UR4, R3 ;  /* 0x00000004ff037c19 */ /* 0x000fe20008011603 */
[----:B------:R-:W-:Y:S02]  /*6730*/  ULDC UR4, c[0x0][0x608] ;  /* 0x0001820000047ab9 */ /* 0x000fe40000000800 */
[----:B---3--:R-:W-:Y:S01]  /*6740*/  @P4 IMAD R12, R20, R2, R13 ;  /* 0x00000002140c4224 */ /* 0x008fe200078e020d */
[--C-:B------:R-:W-:Y:S02]  /*6750*/  SHF.R.U64 R19, R14, UR4, R3.reuse ;  /* 0x000000040e137c19 */ /* 0x100fe40008001203 */
[----:B------:R-:W-:Y:S01]  /*6760*/  SHF.R.U32.HI R2, RZ, UR4, R3 ;  /* 0x00000004ff027c19 */ /* 0x000fe20008011603 */
[----:B------:R-:W-:-:S03]  /*6770*/  ULDC UR4, c[0x0][0x658] ;  /* 0x0001960000047ab9 */ /* 0x000fc60000000800 */
[--C-:B------:R-:W-:Y:S02]  /*6780*/  SHF.R.U64 R13, R19, UR4, R2.reuse ;  /* 0x00000004130d7c19 */ /* 0x100fe40008001202 */
[----:B------:R-:W-:-:S03]  /*6790*/  SHF.R.U32.HI R2, RZ, UR4, R2 ;  /* 0x00000004ff027c19 */ /* 0x000fc60008011602 */
[----:B------:R-:W-:Y:S02]  /*67a0*/  IMAD.MOV.U32 R4, RZ, RZ, R13 ;  /* 0x000000ffff047224 */ /* 0x000fe400078e000d */
[----:B------:R-:W-:Y:S01]  /*67b0*/  IMAD.MOV.U32 R3, RZ, RZ, R2 ;  /* 0x000000ffff037224 */ /* 0x000fe200078e0002 */
[----:B------:R-:W-:Y:S06]  /*67c0*/  @!P1 BRA `(.L_x_183) ;  /* 0x00000000002c9947 */ /* 0x000fec0003800000 */
        /* <DEDUP_REMOVED lines=9> */
[----:B------:R-:W-:-:S04]  /*6860*/  IMAD.WIDE.U32.X R2, R15, UR7, R2, P3 ;  /* 0x000000070f027c25 */ /* 0x000fc800098e0402 */
[----:B------:R-:W-:-:S07]  /*6870*/  IMAD.MOV.U32 R4, RZ, RZ, R2 ;  /* 0x000000ffff047224 */ /* 0x000fce00078e0002 */
.L_x_183:
[----:B------:R-:W-:Y:S01]  /*6880*/  ULDC UR4, c[0x0][0x648] ;  /* 0x0001920000047ab9 */ /* 0x000fe20000000800 */
[----:B------:R-:W-:Y:S01]  /*6890*/  LOP3.LUT R2, R19, UR16, RZ, 0xc0, !PT ;  /* 0x0000001013027c12 */ /* 0x000fe2000f8ec0ff */
[----:B------:R-:W-:Y:S01]  /*68a0*/  ULDC UR5, c[0x0][0x610] ;  /* 0x0001840000057ab9 */ /* 0x000fe20000000800 */
[----:B------:R-:W-:Y:S01]  /*68b0*/  SHF.R.U64 R3, R4, UR4, R3 ;  /* 0x0000000404037c19 */ /* 0x000fe20008001203 */
[----:B------:R-:W-:Y:S01]  /*68c0*/  ULDC UR4, c[0x0][0x638] ;  /* 0x00018e0000047ab9 */ /* 0x000fe20000000800 */
[----:B------:R-:W-:-:S03]  /*68d0*/  LOP3.LUT R14, R14, UR15, RZ, 0xc0, !PT ;  /* 0x0000000f0e0e7c12 */ /* 0x000fc6000f8ec0ff */
[----:B------:R-:W-:Y:S02]  /*68e0*/  IMAD.MOV R4, RZ, RZ, -R3 ;  /* 0x000000ffff047224 */ /* 0x000fe400078e0a03 */
[----:B------:R-:W-:Y:S02]  /*68f0*/  IMAD R3, R3, UR17, R2 ;  /* 0x0000001103037c24 */ /* 0x000fe4000f8e0202 */
[----:B------:R-:W-:Y:S01]  /*6900*/  IMAD R13, R4, UR4, R13 ;  /* 0x00000004040d7c24 */ /* 0x000fe2000f8e020d */
[----:B------:R-:W-:Y:S01]  /*6910*/  ULDC UR4, c[0x0][0x600] ;  /* 0x0001800000047ab9 */ /* 0x000fe20000000800 */
[----:B------:R-:W-:Y:S02]  /*6920*/  IMAD R12, R3, UR5, R12 ;  /* 0x00000005030c7c24 */ /* 0x000fe4000f8e020c */
[----:B------:R-:W-:Y:S02]  /*6930*/  IMAD R13, R13, UR4, R14 ;  /* 0x000000040d0d7c24 */ /* 0x000fe4000f8e020e */
[----:B------:R-:W-:-:S02]  /*6940*/  IMAD.MOV.U32 R3, RZ, RZ, 0x1 ;  /* 0x00000001ff037424 */ /* 0x000fc400078e00ff */
[----:B------:R-:W-:Y:S01]  /*6950*/  IMAD.MOV.U32 R2, RZ, RZ, R11 ;  /* 0x000000ffff027224 */ /* 0x000fe200078e000b */
[----:B------:R-:W-:Y:S02]  /*6960*/  SEL R22, R13, R12, !P4 ;  /* 0x0000000c0d167207 */ /* 0x000fe40006000000 */
[----:B------:R-:W-:-:S07]  /*6970*/  SEL R19, R12, R13, !P4 ;  /* 0x0000000d0c137207 */ /* 0x000fce0006000000 */
.L_x_181:
[----:B------:R-:W-:Y:S05]  /*6980*/  BSYNC B1 ;  /* 0x0000000000017941 */ /* 0x000fea0003800000 */
.L_x_180:
[----:B------:R-:W-:-:S13]  /*6990*/  LOP3.LUT P1, RZ, R3, 0xff, RZ, 0xc0, !PT ;  /* 0x000000ff03ff7812 */ /* 0x000fda000782c0ff */
[----:B------:R-:W-:Y:S05]  /*69a0*/  @P1 BRA `(.L_x_184) ;  /* 0xfffffff400241947 */ /* 0x000fea000383ffff */
[----:B------:R-:W-:Y:S05]  /*69b0*/  BSYNC B0 ;  /* 0x0000000000007941 */ /* 0x000fea0003800000 */
.L_x_172:
[----:B------:R-:W-:-:S03]  /*69c0*/  UMOV UR4, 0xffffffff ;  /* 0xffffffff00047882 */ /* 0x000fc60000000000 */
[----:B------:R-:W-:Y:S05]  /*69d0*/  BRA.DIV UR4, `(.L_x_185) ;  /* 0x0000000e04387947 */ /* 0x000fea000b800000 */
[----:B------:R-:W-:-:S13]  /*69e0*/  ELECT P6, URZ, PT ;  /* 0x00000000003f782f */ /* 0x000fda00038c0000 */
.L_x_215:
[----:B------:R-:W-:Y:S04]  /*69f0*/  BSSY B0, `(.L_x_186) ;  /* 0x00000a9000007945 */ /* 0x000fe80003800000 */
[----:B------:R-:W-:Y:S05]  /*6a00*/  @!P6 BRA `(.L_x_187) ;  /* 0x00000008009ce947 */ /* 0x000fea0003800000 */
[----:B------:R-:W-:-:S04]  /*6a10*/  LOP3.LUT R16, R16, 0x2, RZ, 0xfc, !PT ;  /* 0x0000000210107812 */ /* 0x000fc800078efcff */
[----:B------:R-:W-:-:S13]  /*6a20*/  ISETP.NE.AND P0, PT, R16, 0x3, PT ;  /* 0x000000031000780c */ /* 0x000fda0003f05270 */
[----:B------:R-:W-:Y:S05]  /*6a30*/  @!P0 BRA `(.L_x_188) ;  /* 0x0000000000048947 */ /* 0x000fea0003800000 */
[----:B------:R-:W-:Y:S01]  /*6a40*/  BPT.TRAP 0x1 ;  /* 0x000000040000795c */ /* 0x000fe20000300000 */
.L_x_188:
[----:B------:R-:W0:Y:S01]  /*6a50*/  S2R R3, SR_CgaCtaId ;  /* 0x0000000000037919 */ /* 0x000e220000008800 */
[----:B------:R-:W-:-:S04]  /*6a60*/  MOV R2, 0x400 ;  /* 0x0000040000027802 */ /* 0x000fc80000000f00 */
[----:B0-----:R-:W-:Y:S02]  /*6a70*/  LEA R3, R3, R2, 0x18 ;  /* 0x0000000203037211 */ /* 0x001fe400078ec0ff */
[----:B------:R-:W-:-:S03]  /*6a80*/  SHF.L.U32 R2, R0, 0x1f, RZ ;  /* 0x0000001f00027819 */ /* 0x000fc600000006ff */
[----:B------:R-:W-:-:S04]  /*6a90*/  VIADD R3, R3, 0x90 ;  /* 0x0000009003037836 */ /* 0x000fc80000000000 */
[C---:B------:R-:W-:Y:S02]  /*6aa0*/  IMAD R7, R8.reuse, 0x8, R3 ;  /* 0x0000000808077824 */ /* 0x040fe400078e0203 */
[----:B------:R-:W-:Y:S02]  /*6ab0*/  VIADD R8, R8, 0x1 ;  /* 0x0000000108087836 */ /* 0x000fe40000000000 */
[----:B------:R-:W0:Y:S03]  /*6ac0*/  SYNCS.PHASECHK.TRANS64.TRYWAIT P0, [R7+URZ], R2 ;  /* 0x00000002070075a7 */ /* 0x000e26000800017f */
[----:B------:R-:W-:-:S04]  /*6ad0*/  ISETP.NE.AND P1, PT, R8, 0x12, PT ;  /* 0x000000120800780c */ /* 0x000fc80003f25270 */
[----:B------:R-:W-:Y:S02]  /*6ae0*/  SEL R5, RZ, 0x1, P1 ;  /* 0x00000001ff057807 */ /* 0x000fe40000800000 */
[----:B------:R-:W-:Y:S02]  /*6af0*/  SEL R8, R8, RZ, P1 ;  /* 0x000000ff08087207 */ /* 0x000fe40000800000 */
[----:B------:R-:W-:-:S03]  /*6b00*/  LOP3.LUT R5, R0, R5, RZ, 0x3c, !PT ;  /* 0x0000000500057212 */ /* 0x000fc600078e3cff */
[----:B------:R-:W-:Y:S01]  /*6b10*/  IMAD R9, R8, 0x8, R3 ;  /* 0x0000000808097824 */ /* 0x000fe200078e0203 */
[----:B------:R-:W-:Y:S01]  /*6b20*/  SHF.L.U32 R4, R5, 0x1f, RZ ;  /* 0x0000001f05047819 */ /* 0x000fe200000006ff */
[----:B0-----:R-:W-:Y:S06]  /*6b30*/  @!P0 BRA `(.L_x_189) ;  /* 0x0000000c00008947 */ /* 0x001fec0003800000 */
.L_x_216:
[----:B------:R-:W1:Y:S01]  /*6b40*/  SYNCS.PHASECHK.TRANS64.TRYWAIT P0, [R9+URZ], R4 ;  /* 0x00000004090075a7 */ /* 0x000e62000800017f */
[----:B------:R-:W-:-:S05]  /*6b50*/  VIADD R0, R8, 0x1 ;  /* 0x0000000108007836 */ /* 0x000fca0000000000 */
[----:B------:R-:W-:-:S04]  /*6b60*/  ISETP.NE.AND P1, PT, R0, 0x12, PT ;  /* 0x000000120000780c */ /* 0x000fc80003f25270 */
[----:B0-----:R-:W-:Y:S02]  /*6b70*/  SEL R2, RZ, 0x1, P1 ;  /* 0x00000001ff027807 */ /* 0x001fe40000800000 */
[----:B------:R-:W-:Y:S02]  /*6b80*/  SEL R0, R0, RZ, P1 ;  /* 0x000000ff00007207 */ /* 0x000fe40000800000 */
[----:B------:R-:W-:-:S03]  /*6b90*/  LOP3.LUT R7, R5, R2, RZ, 0x3c, !PT ;  /* 0x0000000205077212 */ /* 0x000fc600078e3cff */
[----:B------:R-:W-:Y:S01]  /*6ba0*/  IMAD R6, R0, 0x8, R3 ;  /* 0x0000000800067824 */ /* 0x000fe200078e0203 */
[----:B------:R-:W-:Y:S01]  /*6bb0*/  SHF.L.U32 R5, R7, 0x1f, RZ ;  /* 0x0000001f07057819 */ /* 0x000fe200000006ff */
[----:B-1----:R-:W-:Y:S06]  /*6bc0*/  @!P0 BRA `(.L_x_190) ;  /* 0x0000000800f08947 */ /* 0x002fec0003800000 */
.L_x_217:
[----:B------:R-:W1:Y:S01]  /*6bd0*/  SYNCS.PHASECHK.TRANS64.TRYWAIT P0, [R6+URZ], R5 ;  /* 0x00000005060075a7 */ /* 0x000e62000800017f */
[----:B------:R-:W-:-:S05]  /*6be0*/  VIADD R0, R0, 0x1 ;  /* 0x0000000100007836 */ /* 0x000fca0000000000 */
[----:B------:R-:W-:-:S04]  /*6bf0*/  ISETP.NE.AND P1, PT, R0, 0x12, PT ;  /* 0x000000120000780c */ /* 0x000fc80003f25270 */
[----:B------:R-:W-:Y:S02]  /*6c00*/  SEL R2, RZ, 0x1, P1 ;  /* 0x00000001ff027807 */ /* 0x000fe40000800000 */
[----:B------:R-:W-:Y:S02]  /*6c10*/  SEL R0, R0, RZ, P1 ;  /* 0x000000ff00007207 */ /* 0x000fe40000800000 */
[----:B------:R-:W-:-:S03]  /*6c20*/  LOP3.LUT R7, R7, R2, RZ, 0x3c, !PT ;  /* 0x0000000207077212 */ /* 0x000fc600078e3cff */
[----:B0-----:R-:W-:Y:S01]  /*6c30*/  IMAD R9, R0, 0x8, R3 ;  /* 0x0000000800097824 */ /* 0x001fe200078e0203 */
[----:B------:R-:W-:Y:S01]  /*6c40*/  SHF.L.U32 R4, R7, 0x1f, RZ ;  /* 0x0000001f07047819 */ /* 0x000fe200000006ff */
[----:B-1----:R-:W-:Y:S06]  /*6c50*/  @!P0 BRA `(.L_x_191) ;  /* 0x0000000800e08947 */ /* 0x002fec0003800000 */
.L_x_218:
        /* <DEDUP_REMOVED lines=9> */
.L_x_219:
        /* <DEDUP_REMOVED lines=9> */
.L_x_220:
        /* <DEDUP_REMOVED lines=9> */
.L_x_221:
        /* <DEDUP_REMOVED lines=9> */
.L_x_222:
        /* <DEDUP_REMOVED lines=9> */
.L_x_223:
        /* <DEDUP_REMOVED lines=9> */
.L_x_224:
        /* <DEDUP_REMOVED lines=9> */
.L_x_225:
        /* <DEDUP_REMOVED lines=9> */
.L_x_226:
        /* <DEDUP_REMOVED lines=9> */
.L_x_227:
        /* <DEDUP_REMOVED lines=9> */
.L_x_228:
        /* <DEDUP_REMOVED lines=9> */
.L_x_229:
        /* <DEDUP_REMOVED lines=9> */
.L_x_230:
        /* <DEDUP_REMOVED lines=9> */
.L_x_231:
[----:B------:R-:W1:Y:S01]  /*73b0*/  SYNCS.PHASECHK.TRANS64.TRYWAIT P0, [R6+URZ], R5 ;  /* 0x00000005060075a7 */ /* 0x000e62000800017f */
[----:B------:R-:W-:-:S05]  /*73c0*/  VIADD R0, R0, 0x1 ;  /* 0x0000000100007836 */ /* 0x000fca0000000000 */
[----:B------:R-:W-:-:S04]  /*73d0*/  ISETP.NE.AND P1, PT, R0, 0x12, PT ;  /* 0x000000120000780c */ /* 0x000fc80003f25270 */
[----:B------:R-:W-:Y:S02]  /*73e0*/  SEL R2, RZ, 0x1, P1 ;  /* 0x00000001ff027807 */ /* 0x000fe40000800000 */
[----:B------:R-:W-:Y:S02]  /*73f0*/  SEL R0, R0, RZ, P1 ;  /* 0x000000ff00007207 */ /* 0x000fe40000800000 */
[----:B------:R-:W-:Y:S01]  /*7400*/  LOP3.LUT R2, R7, R2, RZ, 0x3c, !PT ;  /* 0x0000000207027212 */ /* 0x000fe200078e3cff */
[----:B-1----:R-:W-:Y:S06]  /*7410*/  @!P0 BRA `(.L_x_205) ;  /* 0x0000000800088947 */ /* 0x002fec0003800000 */
.L_x_232:
[----:B------:R-:W-:Y:S01]  /*7420*/  IMAD R3, R0, 0x8, R3 ;  /* 0x0000000800037824 */ /* 0x000fe200078e0203 */
[----:B------:R-:W-:-:S07]  /*7430*/  SHF.L.U32 R0, R2, 0x1f, RZ ;  /* 0x0000001f02007819 */ /* 0x000fce00000006ff */
.L_x_206:
[----:B--2---:R2:W3:Y:S02]  /*7440*/  SYNCS.PHASECHK.TRANS64.TRYWAIT P0, [R3+URZ], R0 ;  /* 0x00000000030075a7 */ /* 0x0044e4000800017f */
[----:B---3--:R-:W-:Y:S05]  /*7450*/  @!P0 NANOSLEEP.SYNCS 0x989680 ;  /* 0x009896800000895d */ /* 0x008fea0003900000 */
[----:B------:R-:W3:Y:S02]  /*7460*/  @!P0 SYNCS.PHASECHK.TRANS64 P0, [R3+URZ], R0 ;  /* 0x00000000030085a7 */ /* 0x000ee4000800007f */
[----:B---3--:R-:W-:Y:S05]  /*7470*/  @!P0 BRA `(.L_x_206) ;  /* 0xfffffffc00f08947 */ /* 0x008fea000383ffff */
.L_x_187:
[----:B------:R-:W-:Y:S05]  /*7480*/  BSYNC B0 ;  /* 0x0000000000007941 */ /* 0x000fea0003800000 */
.L_x_186:
[----:B------:R-:W-:Y:S05]  /*7490*/  EXIT ;  /* 0x000000000000794d */ /* 0x000fea0003800000 */
.L_x_20:
[----:B-1----:R1:W2:Y:S02]  /*74a0*/  SYNCS.PHASECHK.TRANS64.TRYWAIT P0, [R97+URZ], R0 ;  /* 0x00000000610075a7 */ /* 0x0022a4000800017f */
[----:B--2---:R-:W-:Y:S05]  /*74b0*/  @!P0 NANOSLEEP.SYNCS 0x989680 ;  /* 0x009896800000895d */ /* 0x004fea0003900000 */
[----:B------:R-:W2:Y:S02]  /*74c0*/  @!P0 SYNCS.PHASECHK.TRANS64 P0, [R97+URZ], R0 ;  /* 0x00000000610085a7 */ /* 0x000ea4000800007f */
[----:B--2---:R-:W-:Y:S05]  /*74d0*/  @!P0 BRA `(.L_x_20) ;  /* 0xfffffffc00f08947 */ /* 0x004fea000383ffff */
[----:B------:R-:W-:Y:S05]  /*74e0*/  BRA `(.L_x_207) ;  /* 0xffffffa400147947 */ /* 0x000fea000383ffff */
.L_x_25:
[----:B--2---:R2:W3:Y:S02]  /*74f0*/  SYNCS.PHASECHK.TRANS64.TRYWAIT P1, [R3+URZ], R0 ;  /* 0x00000000030075a7 */ /* 0x0044e4000802017f */
[----:B---3--:R-:W-:Y:S05]  /*7500*/  @!P1 NANOSLEEP.SYNCS 0x989680 ;  /* 0x009896800000995d */ /* 0x008fea0003900000 */
[----:B------:R-:W3:Y:S02]  /*7510*/  @!P1 SYNCS.PHASECHK.TRANS64 P1, [R3+URZ], R0 ;  /* 0x00000000030095a7 */ /* 0x000ee4000802007f */
[----:B---3--:R-:W-:Y:S05]  /*7520*/  @!P1 BRA `(.L_x_25) ;  /* 0xfffffffc00f09947 */ /* 0x008fea000383ffff */
[----:B------:R-:W-:Y:S05]  /*7530*/  BRA `(.L_x_24) ;  /* 0xffffffa4007c7947 */ /* 0x000fea000383ffff */
.L_x_30:
[----:B--2---:R-:W-:-:S04]  /*7540*/  IMAD.U32 R5, RZ, RZ, UR4 ;  /* 0x00000004ff057e24 */ /* 0x004fc8000f8e00ff */
[----:B------:R2:W3:Y:S03]  /*7550*/  SYNCS.PHASECHK.TRANS64.TRYWAIT P1, [R5+URZ], R4 ;  /* 0x00000004050075a7 */ /* 0x0004e6000802017f */
[----:B---3--:R-:W-:Y:S05]  /*7560*/  @!P1 NANOSLEEP.SYNCS 0x989680 ;  /* 0x009896800000995d */ /* 0x008fea0003900000 */
[----:B------:R-:W3:Y:S02]  /*7570*/  @!P1 SYNCS.PHASECHK.TRANS64 P1, [R5+URZ], R4 ;  /* 0x00000004050095a7 */ /* 0x000ee4000802007f */
[----:B---3--:R-:W-:Y:S05]  /*7580*/  @!P1 BRA `(.L_x_30) ;  /* 0xfffffffc00ec9947 */ /* 0x008fea000383ffff */
[----:B------:R-:W-:Y:S05]  /*7590*/  BRA `(.L_x_29) ;  /* 0xffffffa400f47947 */ /* 0x000fea000383ffff */
.L_x_36:
[----:B-1----:R1:W2:Y:S02]  /*75a0*/  SYNCS.PHASECHK.TRANS64.TRYWAIT P0, [R97+URZ+0x10], R0 ;  /* 0x00001000610075a7 */ /* 0x0022a4000800017f */
[----:B--2---:R-:W-:Y:S05]  /*75b0*/  @!P0 NANOSLEEP.SYNCS 0x989680 ;  /* 0x009896800000895d */ /* 0x004fea0003900000 */
[----:B------:R-:W2:Y:S02]  /*75c0*/  @!P0 SYNCS.PHASECHK.TRANS64 P0, [R97+URZ+0x10], R0 ;  /* 0x00001000610085a7 */ /* 0x000ea4000800007f */
[----:B--2---:R-:W-:Y:S05]  /*75d0*/  @!P0 BRA `(.L_x_36) ;  /* 0xfffffffc00f08947 */ /* 0x004fea000383ffff */
[----:B------:R-:W-:Y:S05]  /*75e0*/  BRA `(.L_x_208) ;  /* 0xffffffac00007947 */ /* 0x000fea000383ffff */
.L_x_173:
[----:B------:R-:W-:Y:S01]  /*75f0*/  BSSY B1, `(.L_x_209) ;  /* 0x0000006000017945 */ /* 0x000fe20003800000 */
[----:B------:R-:W-:-:S07]  /*7600*/  IMAD.MOV.U32 R15, RZ, RZ, -0x1 ;  /* 0xffffffffff0f7424 */ /* 0x000fce00078e00ff */
[----:B-----5:R-:W-:Y:S05]  /*7610*/  WARPSYNC.COLLECTIVE R15, `(.L_x_210) ;  /* 0x000000000f0c7348 */ /* 0x020fea0003c00000 */
[----:B------:R-:W-:Y:S02]  /*7620*/  ELECT P6, UR62, PT ;  /* 0x00000000003e782f */ /* 0x000fe400038c0000 */
[----:B------:R-:W-:Y:S01]  /*7630*/  MOV R14, UR62 ;  /* 0x0000003e000e7c02 */ /* 0x000fe20008000f00 */
[----:B-----5:R-:W-:Y:S10]  /*7640*/  ENDCOLLECTIVE ;  /* 0x000000000000791b */ /* 0x020ff40003800000 */
.L_x_210:
[----:B------:R-:W-:Y:S05]  /*7650*/  BSYNC B1 ;  /* 0x0000000000017941 */ /* 0x000fea0003800000 */
.L_x_209:
[----:B------:R-:W-:Y:S05]  /*7660*/  BRA `(.L_x_211) ;  /* 0xffffffe800007947 */ /* 0x000fea000383ffff */
.L_x_176:
[----:B0-----:R0:W1:Y:S02]  /*7670*/  SYNCS.PHASECHK.TRANS64.TRYWAIT P1, [R12+URZ+0x90], R5 ;  /* 0x000090050c0075a7 */ /* 0x001064000802017f */
[----:B-1----:R-:W-:Y:S05]  /*7680*/  @!P1 NANOSLEEP.SYNCS 0x989680 ;  /* 0x009896800000995d */ /* 0x002fea0003900000 */
[----:B------:R-:W1:Y:S02]  /*7690*/  @!P1 SYNCS.PHASECHK.TRANS64 P1, [R12+URZ+0x90], R5 ;  /* 0x000090050c0095a7 */ /* 0x000e64000802007f */
[----:B-1----:R-:W-:Y:S05]  /*76a0*/  @!P1 BRA `(.L_x_176) ;  /* 0xfffffffc00f09947 */ /* 0x002fea000383ffff */
[----:B------:R-:W-:Y:S05]  /*76b0*/  BRA `(.L_x_212) ;  /* 0xffffffe800347947 */ /* 0x000fea000383ffff */
.L_x_185:
[----:B------:R-:W-:Y:S01]  /*76c0*/  BSSY B0, `(.L_x_213) ;  /* 0x0000006000007945 */ /* 0x000fe20003800000 */
[----:B------:R-:W-:-:S07]  /*76d0*/  IMAD.MOV.U32 R15, RZ, RZ, -0x1 ;  /* 0xffffffffff0f7424 */ /* 0x000fce00078e00ff */
[----:B-----5:R-:W-:Y:S05]  /*76e0*/  WARPSYNC.COLLECTIVE R15, `(.L_x_214) ;  /* 0x000000000f0c7348 */ /* 0x020fea0003c00000 */
[----:B------:R-:W-:Y:S02]  /*76f0*/  ELECT P6, UR62, PT ;  /* 0x00000000003e782f */ /* 0x000fe400038c0000 */
[----:B------:R-:W-:Y:S01]  /*7700*/  MOV R14, UR62 ;  /* 0x0000003e000e7c02 */ /* 0x000fe20008000f00 */
[----:B-----5:R-:W-:Y:S10]  /*7710*/  ENDCOLLECTIVE ;  /* 0x000000000000791b */ /* 0x020ff40003800000 */
.L_x_214:
[----:B------:R-:W-:Y:S05]  /*7720*/  BSYNC B0 ;  /* 0x0000000000007941 */ /* 0x000fea0003800000 */
.L_x_213:
[----:B------:R-:W-:Y:S05]  /*7730*/  BRA `(.L_x_215) ;  /* 0xfffffff000ac7947 */ /* 0x000fea000383ffff */
.L_x_189:
[----:B0-----:R0:W1:Y:S02]  /*7740*/  SYNCS.PHASECHK.TRANS64.TRYWAIT P0, [R7+URZ], R2 ;  /* 0x00000002070075a7 */ /* 0x001064000800017f */
[----:B-1----:R-:W-:Y:S05]  /*7750*/  @!P0 NANOSLEEP.SYNCS 0x989680 ;  /* 0x009896800000895d */ /* 0x002fea0003900000 */
[----:B------:R-:W1:Y:S02]  /*7760*/  @!P0 SYNCS.PHASECHK.TRANS64 P0, [R7+URZ], R2 ;  /* 0x00000002070085a7 */ /* 0x000e64000800007f */
[----:B-1----:R-:W-:Y:S05]  /*7770*/  @!P0 BRA `(.L_x_189) ;  /* 0xfffffffc00f08947 */ /* 0x002fea000383ffff */
[----:B------:R-:W-:Y:S05]  /*7780*/  BRA `(.L_x_216) ;  /* 0xfffffff000ec7947 */ /* 0x000fea000383ffff */
.L_x_190:
[----:B0-----:R0:W1:Y:S02]  /*7790*/  SYNCS.PHASECHK.TRANS64.TRYWAIT P0, [R9+URZ], R4 ;  /* 0x00000004090075a7 */ /* 0x001064000800017f */
[----:B-1----:R-:W-:Y:S05]  /*77a0*/  @!P0 NANOSLEEP.SYNCS 0x989680 ;  /* 0x009896800000895d */ /* 0x002fea0003900000 */
[----:B------:R-:W1:Y:S02]  /*77b0*/  @!P0 SYNCS.PHASECHK.TRANS64 P0, [R9+URZ], R4 ;  /* 0x00000004090085a7 */ /* 0x000e64000800007f */
[----:B-1----:R-:W-:Y:S05]  /*77c0*/  @!P0 BRA `(.L_x_190) ;  /* 0xfffffffc00f08947 */ /* 0x002fea000383ffff */
[----:B------:R-:W-:Y:S05]  /*77d0*/  BRA `(.L_x_217) ;  /* 0xfffffff000fc7947 */ /* 0x000fea000383ffff */
.L_x_191:
[----:B0-----:R0:W1:Y:S02]  /*77e0*/  SYNCS.PHASECHK.TRANS64.TRYWAIT P0, [R6+URZ], R5 ;  /* 0x00000005060075a7 */ /* 0x001064000800017f */
[----:B-1----:R-:W-:Y:S05]  /*77f0*/  @!P0 NANOSLEEP.SYNCS 0x989680 ;  /* 0x009896800000895d */ /* 0x002fea0003900000 */
[----:B------:R-:W1:Y:S02]  /*7800*/  @!P0 SYNCS.PHASECHK.TRANS64 P0, [R6+URZ], R5 ;  /* 0x00000005060085a7 */ /* 0x000e64000800007f */
[----:B-1----:R-:W-:Y:S05]  /*7810*/  @!P0 BRA `(.L_x_191) ;  /* 0xfffffffc00f08947 */ /* 0x002fea000383ffff */
[----:B------:R-:W-:Y:S05]  /*7820*/  BRA `(.L_x_218) ;  /* 0xfffffff4000c7947 */ /* 0x000fea000383ffff */
.L_x_192:
[----:B0-----:R0:W1:Y:S02]  /*7830*/  SYNCS.PHASECHK.TRANS64.TRYWAIT P0, [R9+URZ], R4 ;  /* 0x00000004090075a7 */ /* 0x001064000800017f */
[----:B-1----:R-:W-:Y:S05]  /*7840*/  @!P0 NANOSLEEP.SYNCS 0x989680 ;  /* 0x009896800000895d */ /* 0x002fea0003900000 */
[----:B------:R-:W1:Y:S02]  /*7850*/  @!P0 SYNCS.PHASECHK.TRANS64 P0, [R9+URZ], R4 ;  /* 0x00000004090085a7 */ /* 0x000e64000800007f */
[----:B-1----:R-:W-:Y:S05]  /*7860*/  @!P0 BRA `(.L_x_192) ;  /* 0xfffffffc00f08947 */ /* 0x002fea000383ffff */
[----:B------:R-:W-:Y:S05]  /*7870*/  BRA `(.L_x_219) ;  /* 0xfffffff4001c7947 */ /* 0x000fea000383ffff */
.L_x_193:
[----:B0-----:R0:W1:Y:S02]  /*7880*/  SYNCS.PHASECHK.TRANS64.TRYWAIT P0, [R6+URZ], R5 ;  /* 0x00000005060075a7 */ /* 0x001064000800017f */
[----:B-1----:R-:W-:Y:S05]  /*7890*/  @!P0 NANOSLEEP.SYNCS 0x989680 ;  /* 0x009896800000895d */ /* 0x002fea0003900000 */
[----:B------:R-:W1:Y:S02]  /*78a0*/  @!P0 SYNCS.PHASECHK.TRANS64 P0, [R6+URZ], R5 ;  /* 0x00000005060085a7 */ /* 0x000e64000800007f */
[----:B-1----:R-:W-:Y:S05]  /*78b0*/  @!P0 BRA `(.L_x_193) ;  /* 0xfffffffc00f08947 */ /* 0x002fea000383ffff */
[----:B------:R-:W-:Y:S05]  /*78c0*/  BRA `(.L_x_220) ;  /* 0xfffffff4002c7947 */ /* 0x000fea000383ffff */
.L_x_194:
[----:B0-----:R0:W1:Y:S02]  /*78d0*/  SYNCS.PHASECHK.TRANS64.TRYWAIT P0, [R9+URZ], R4 ;  /* 0x00000004090075a7 */ /* 0x001064000800017f */
[----:B-1----:R-:W-:Y:S05]  /*78e0*/  @!P0 NANOSLEEP.SYNCS 0x989680 ;  /* 0x009896800000895d */ /* 0x002fea0003900000 */
[----:B------:R-:W1:Y:S02]  /*78f0*/  @!P0 SYNCS.PHASECHK.TRANS64 P0, [R9+URZ], R4 ;  /* 0x00000004090085a7 */ /* 0x000e64000800007f */
[----:B-1----:R-:W-:Y:S05]  /*7900*/  @!P0 BRA `(.L_x_194) ;  /* 0xfffffffc00f08947 */ /* 0x002fea000383ffff */
[----:B------:R-:W-:Y:S05]  /*7910*/  BRA `(.L_x_221) ;  /* 0xfffffff4003c7947 */ /* 0x000fea000383ffff */
.L_x_195:
[----:B0-----:R0:W1:Y:S02]  /*7920*/  SYNCS.PHASECHK.TRANS64.TRYWAIT P0, [R6+URZ], R5 ;  /* 0x00000005060075a7 */ /* 0x001064000800017f */
[----:B-1----:R-:W-:Y:S05]  /*7930*/  @!P0 NANOSLEEP.SYNCS 0x989680 ;  /* 0x009896800000895d */ /* 0x002fea0003900000 */
[----:B------:R-:W1:Y:S02]  /*7940*/  @!P0 SYNCS.PHASECHK.TRANS64 P0, [R6+URZ], R5 ;  /* 0x00000005060085a7 */ /* 0x000e64000800007f */
[----:B-1----:R-:W-:Y:S05]  /*7950*/  @!P0 BRA `(.L_x_195) ;  /* 0xfffffffc00f08947 */ /* 0x002fea000383ffff */
[----:B------:R-:W-:Y:S05]  /*7960*/  BRA `(.L_x_222) ;  /* 0xfffffff4004c7947 */ /* 0x000fea000383ffff */
.L_x_196:
[----:B0-----:R0:W1:Y:S02]  /*7970*/  SYNCS.PHASECHK.TRANS64.TRYWAIT P0, [R9+URZ], R4 ;  /* 0x00000004090075a7 */ /* 0x001064000800017f */
[----:B-1----:R-:W-:Y:S05]  /*7980*/  @!P0 NANOSLEEP.SYNCS 0x989680 ;  /* 0x009896800000895d */ /* 0x002fea0003900000 */
[----:B------:R-:W1:Y:S02]  /*7990*/  @!P0 SYNCS.PHASECHK.TRANS64 P0, [R9+URZ], R4 ;  /* 0x00000004090085a7 */ /* 0x000e64000800007f */
[----:B-1----:R-:W-:Y:S05]  /*79a0*/  @!P0 BRA `(.L_x_196) ;  /* 0xfffffffc00f08947 */ /* 0x002fea000383ffff */
[----:B------:R-:W-:Y:S05]  /*79b0*/  BRA `(.L_x_223) ;  /* 0xfffffff4005c7947 */ /* 0x000fea000383ffff */
.L_x_197:
[----:B0-----:R0:W1:Y:S02]  /*79c0*/  SYNCS.PHASECHK.TRANS64.TRYWAIT P0, [R6+URZ], R5 ;  /* 0x00000005060075a7 */ /* 0x001064000800017f */
[----:B-1----:R-:W-:Y:S05]  /*79d0*/  @!P0 NANOSLEEP.SYNCS 0x989680 ;  /* 0x009896800000895d */ /* 0x002fea0003900000 */
[----:B------:R-:W1:Y:S02]  /*79e0*/  @!P0 SYNCS.PHASECHK.TRANS64 P0, [R6+URZ], R5 ;  /* 0x00000005060085a7 */ /* 0x000e64000800007f */
[----:B-1----:R-:W-:Y:S05]  /*79f0*/  @!P0 BRA `(.L_x_197) ;  /* 0xfffffffc00f08947 */ /* 0x002fea000383ffff */
[----:B------:R-:W-:Y:S05]  /*7a00*/  BRA `(.L_x_224) ;  /* 0xfffffff4006c7947 */ /* 0x000fea000383ffff */
.L_x_198:
[----:B0-----:R0:W1:Y:S02]  /*7a10*/  SYNCS.PHASECHK.TRANS64.TRYWAIT P0, [R9+URZ], R4 ;  /* 0x00000004090075a7 */ /* 0x001064000800017f */
[----:B-1----:R-:W-:Y:S05]  /*7a20*/  @!P0 NANOSLEEP.SYNCS 0x989680 ;  /* 0x009896800000895d */ /* 0x002fea0003900000 */
[----:B------:R-:W1:Y:S02]  /*7a30*/  @!P0 SYNCS.PHASECHK.TRANS64 P0, [R9+URZ], R4 ;  /* 0x00000004090085a7 */ /* 0x000e64000800007f */
[----:B-1----:R-:W-:Y:S05]  /*7a40*/  @!P0 BRA `(.L_x_198) ;  /* 0xfffffffc00f08947 */ /* 0x002fea000383ffff */
[----:B------:R-:W-:Y:S05]  /*7a50*/  BRA `(.L_x_225) ;  /* 0xfffffff4007c7947 */ /* 0x000fea000383ffff */
.L_x_199:
[----:B0-----:R0:W1:Y:S02]  /*7a60*/  SYNCS.PHASECHK.TRANS64.TRYWAIT P0, [R6+URZ], R5 ;  /* 0x00000005060075a7 */ /* 0x001064000800017f */
[----:B-1----:R-:W-:Y:S05]  /*7a70*/  @!P0 NANOSLEEP.SYNCS 0x989680 ;  /* 0x009896800000895d */ /* 0x002fea0003900000 */
[----:B------:R-:W1:Y:S02]  /*7a80*/  @!P0 SYNCS.PHASECHK.TRANS64 P0, [R6+URZ], R5 ;  /* 0x00000005060085a7 */ /* 0x000e64000800007f */
[----:B-1----:R-:W-:Y:S05]  /*7a90*/  @!P0 BRA `(.L_x_199) ;  /* 0xfffffffc00f08947 */ /* 0x002fea000383ffff */
[----:B------:R-:W-:Y:S05]  /*7aa0*/  BRA `(.L_x_226) ;  /* 0xfffffff4008c7947 */ /* 0x000fea000383ffff */
.L_x_200:
[----:B0-----:R0:W1:Y:S02]  /*7ab0*/  SYNCS.PHASECHK.TRANS64.TRYWAIT P0, [R9+URZ], R4 ;  /* 0x00000004090075a7 */ /* 0x001064000800017f */
[----:B-1----:R-:W-:Y:S05]  /*7ac0*/  @!P0 NANOSLEEP.SYNCS 0x989680 ;  /* 0x009896800000895d */ /* 0x002fea0003900000 */
[----:B------:R-:W1:Y:S02]  /*7ad0*/  @!P0 SYNCS.PHASECHK.TRANS64 P0, [R9+URZ], R4 ;  /* 0x00000004090085a7 */ /* 0x000e64000800007f */
[----:B-1----:R-:W-:Y:S05]  /*7ae0*/  @!P0 BRA `(.L_x_200) ;  /* 0xfffffffc00f08947 */ /* 0x002fea000383ffff */
[----:B------:R-:W-:Y:S05]  /*7af0*/  BRA `(.L_x_227) ;  /* 0xfffffff4009c7947 */ /* 0x000fea000383ffff */
.L_x_201:
[----:B0-----:R0:W1:Y:S02]  /*7b00*/  SYNCS.PHASECHK.TRANS64.TRYWAIT P0, [R6+URZ], R5 ;  /* 0x00000005060075a7 */ /* 0x001064000800017f */
[----:B-1----:R-:W-:Y:S05]  /*7b10*/  @!P0 NANOSLEEP.SYNCS 0x989680 ;  /* 0x009896800000895d */ /* 0x002fea0003900000 */
[----:B------:R-:W1:Y:S02]  /*7b20*/  @!P0 SYNCS.PHASECHK.TRANS64 P0, [R6+URZ], R5 ;  /* 0x00000005060085a7 */ /* 0x000e64000800007f */
[----:B-1----:R-:W-:Y:S05]  /*7b30*/  @!P0 BRA `(.L_x_201) ;  /* 0xfffffffc00f08947 */ /* 0x002fea000383ffff */
[----:B------:R-:W-:Y:S05]  /*7b40*/  BRA `(.L_x_228) ;  /* 0xfffffff400ac7947 */ /* 0x000fea000383ffff */
.L_x_202:
[----:B0-----:R0:W1:Y:S02]  /*7b50*/  SYNCS.PHASECHK.TRANS64.TRYWAIT P0, [R9+URZ], R4 ;  /* 0x00000004090075a7 */ /* 0x001064000800017f */
[----:B-1----:R-:W-:Y:S05]  /*7b60*/  @!P0 NANOSLEEP.SYNCS 0x989680 ;  /* 0x009896800000895d */ /* 0x002fea0003900000 */
[----:B------:R-:W1:Y:S02]  /*7b70*/  @!P0 SYNCS.PHASECHK.TRANS64 P0, [R9+URZ], R4 ;  /* 0x00000004090085a7 */ /* 0x000e64000800007f */
[----:B-1----:R-:W-:Y:S05]  /*7b80*/  @!P0 BRA `(.L_x_202) ;  /* 0xfffffffc00f08947 */ /* 0x002fea000383ffff */
[----:B------:R-:W-:Y:S05]  /*7b90*/  BRA `(.L_x_229) ;  /* 0xfffffff400bc7947 */ /* 0x000fea000383ffff */
.L_x_203:
[----:B0-----:R0:W1:Y:S02]  /*7ba0*/  SYNCS.PHASECHK.TRANS64.TRYWAIT P0, [R6+URZ], R5 ;  /* 0x00000005060075a7 */ /* 0x001064000800017f */
[----:B-1----:R-:W-:Y:S05]  /*7bb0*/  @!P0 NANOSLEEP.SYNCS 0x989680 ;  /* 0x009896800000895d */ /* 0x002fea0003900000 */
[----:B------:R-:W1:Y:S02]  /*7bc0*/  @!P0 SYNCS.PHASECHK.TRANS64 P0, [R6+URZ], R5 ;  /* 0x00000005060085a7 */ /* 0x000e64000800007f */
[----:B-1----:R-:W-:Y:S05]  /*7bd0*/  @!P0 BRA `(.L_x_203) ;  /* 0xfffffffc00f08947 */ /* 0x002fea000383ffff */
[----:B------:R-:W-:Y:S05]  /*7be0*/  BRA `(.L_x_230) ;  /* 0xfffffff400cc7947 */ /* 0x000fea000383ffff */
.L_x_204:
[----:B0-----:R0:W1:Y:S02]  /*7bf0*/  SYNCS.PHASECHK.TRANS64.TRYWAIT P0, [R9+URZ], R4 ;  /* 0x00000004090075a7 */ /* 0x001064000800017f */
[----:B-1----:R-:W-:Y:S05]  /*7c00*/  @!P0 NANOSLEEP.SYNCS 0x989680 ;  /* 0x009896800000895d */ /* 0x002fea0003900000 */
[----:B------:R-:W1:Y:S02]  /*7c10*/  @!P0 SYNCS.PHASECHK.TRANS64 P0, [R9+URZ], R4 ;  /* 0x00000004090085a7 */ /* 0x000e64000800007f */
[----:B-1----:R-:W-:Y:S05]  /*7c20*/  @!P0 BRA `(.L_x_204) ;  /* 0xfffffffc00f08947 */ /* 0x002fea000383ffff */
[----:B------:R-:W-:Y:S05]  /*7c30*/  BRA `(.L_x_231) ;  /* 0xfffffff400dc7947 */ /* 0x000fea000383ffff */
.L_x_205:
[----:B-1----:R1:W2:Y:S02]  /*7c40*/  SYNCS.PHASECHK.TRANS64.TRYWAIT P0, [R6+URZ], R5 ;  /* 0x00000005060075a7 */ /* 0x0022a4000800017f */
[----:B--2---:R-:W-:Y:S05]  /*7c50*/  @!P0 NANOSLEEP.SYNCS 0x989680 ;  /* 0x009896800000895d */ /* 0x004fea0003900000 */
[----:B------:R-:W2:Y:S02]  /*7c60*/  @!P0 SYNCS.PHASECHK.TRANS64 P0, [R6+URZ], R5 ;  /* 0x00000005060085a7 */ /* 0x000ea4000800007f */
[----:B--2---:R-:W-:Y:S05]  /*7c70*/  @!P0 BRA `(.L_x_205) ;  /* 0xfffffffc00f08947 */ /* 0x004fea000383ffff */
[----:B------:R-:W-:Y:S05]  /*7c80*/  BRA `(.L_x_232) ;  /* 0xfffffff400e47947 */ /* 0x000fea000383ffff */
.L_x_233:
[----:B------:R-:W-:-:S00]  /*7c90*/  BRA `(.L_x_233) ;  /* 0xfffffffc00fc7947 */ /* 0x000fc0000383ffff */
[----:B------:R-:W-:-:S00]  /*7ca0*/  NOP ;  /* 0x0000000000007918 */ /* 0x000fc00000000000 */
        /* <DEDUP_REMOVED lines=13> */
.L_x_234:


//--------------------- .nv.global.init           --------------------------
	.section	.nv.global.init,"aw",@progbits
.nv.global.init:
	.type		$str$22,@object
	.size		$str$22,($str$23 - $str$22)
$str$22:
        /*0000*/ 	.byte	0x6b, 0x5f, 0x74, 0x69, 0x6c, 0x65, 0x5f, 0x63, 0x6f, 0x75, 0x6e, 0x74, 0x20, 0x3e, 0x3d, 0x20
        /*0010*/ 	.byte	0x31, 0x00
	.type		$str$23,@object
	.size		$str$23,(__unnamed_1 - $str$23)
$str$23:
        /*0012*/ 	.byte	0x2f, 0x74, 0x6d, 0x70, 0x2f, 0x63, 0x75, 0x74, 0x6c, 0x61, 0x73, 0x73, 0x5f, 0x73, 0x77, 0x65
        /*0022*/ 	.byte	0x65, 0x70, 0x5f, 0x73, 0x72, 0x63, 0x2f, 0x69, 0x6e, 0x63, 0x6c, 0x75, 0x64, 0x65, 0x2f, 0x63
        /*0032*/ 	.byte	0x75, 0x74, 0x6c, 0x61, 0x73, 0x73, 0x2f, 0x67, 0x65, 0x6d, 0x6d, 0x2f, 0x63, 0x6f, 0x6c, 0x6c
        /*0042*/ 	.byte	0x65, 0x63, 0x74, 0x69, 0x76, 0x65, 0x2f, 0x73, 0x6d, 0x39, 0x30, 0x5f, 0x6d, 0x6d, 0x61, 0x5f
        /*0052*/ 	.byte	0x74, 0x6d, 0x61, 0x5f, 0x67, 0x6d, 0x6d, 0x61, 0x5f, 0x73, 0x73, 0x5f, 0x77, 0x61, 0x72, 0x70
        /*0062*/ 	.byte	0x73, 0x70, 0x65, 0x63, 0x69, 0x61, 0x6c, 0x69, 0x7a, 0x65, 0x64, 0x2e, 0x68, 0x70, 0x70, 0x00
	.type		__unnamed_1,@object
	.size		__unnamed_1,(.L_0 - __unnamed_1)
__unnamed_1:
        /*0072*/ 	.byte	0x76, 0x6f, 0x69, 0x64, 0x20, 0x63, 0x75, 0x74, 0x6c, 0x61, 0x73, 0x73, 0x3a, 0x3a, 0x67, 0x65
        /* <DEDUP_REMOVED lines=172> */
        /*0b42*/ 	.byte	0x74, 0x69, 0x74, 0x79, 0x5d, 0x00
.L_0:


//--------------------- .nv.shared._ZN7cutlass13device_kernelINS_4gemm6kernel13GemmUniversalIN4cute5tupleIJiiiiEEENS1_10collective13CollectiveMmaINS1_34MainloopSm90TmaGmmaWarpSpecializedILi18ENS5_IJNS4_1CILi2EEENSA_ILi1EEESC_EEENS1_32KernelTmaWarpSpecializedPingpongEEENS5_IJNSA_ILi64EEENSA_ILi128EEESG_EEEaNS5_IJlSC_lEEEaSJ_NS4_8TiledMMAINS4_8MMA_AtomIJNS4_4SM904GMMA27MMA_64x128x32_S32S8S8_SS_TNEEEENS4_6LayoutINS5_IJSC_SC_SC_EEENS5_IJNSA_ILi0EEESS_SS_EEEEENS5_IJNS4_10UnderscoreESV_SV_EEEEENS4_13SM90_TMA_LOADENS4_14ComposedLayoutINS4_7SwizzleILi2ELi4ELi3EEENS4_18smem_ptr_flag_bitsILi8EEENSQ_INS5_IJNSA_ILi8EEESG_EEENS5_IJSG_SC_EEEEEEEvNS4_8identityENS4_23SM90_TMA_LOAD_MULTICASTES18_vS19_EENS_8epilogue10collective6detail29Sm90TmaWarpSpecializedAdapterINS1D_15DefaultEpilogueIaSJ_SJ_NS1C_6thread17LinearCombinationIaLi1EiiLNS1H_9ScaleType4KindE0ELNS_15FloatRoundStyleE2EaEENS1_15EpilogueDefaultEEEEEvvEEEEvNT_6ParamsE --------------------------
	.section	.nv.shared._ZN7cutlass13device_kernelINS_4gemm6kernel13GemmUniversalIN4cute5tupleIJiiiiEEENS1_10collective13CollectiveMmaINS1_34MainloopSm90TmaGmmaWarpSpecializedILi18ENS5_IJNS4_1CILi2EEENSA_ILi1EEESC_EEENS1_32KernelTmaWarpSpecializedPingpongEEENS5_IJNSA_ILi64EEENSA_ILi128EEESG_EEEaNS5_IJlSC_lEEEaSJ_NS4_8TiledMMAINS4_8MMA_AtomIJNS4_4SM904GMMA27MMA_64x128x32_S32S8S8_SS_TNEEEENS4_6LayoutINS5_IJSC_SC_SC_EEENS5_IJNSA_ILi0EEESS_SS_EEEEENS5_IJNS4_10UnderscoreESV_SV_EEEEENS4_13SM90_TMA_LOADENS4_14ComposedLayoutINS4_7SwizzleILi2ELi4ELi3EEENS4_18smem_ptr_flag_bitsILi8EEENSQ_INS5_IJNSA_ILi8EEESG_EEENS5_IJSG_SC_EEEEEEEvNS4_8identityENS4_23SM90_TMA_LOAD_MULTICASTES18_vS19_EENS_8epilogue10collective6detail29Sm90TmaWarpSpecializedAdapterINS1D_15DefaultEpilogueIaSJ_SJ_NS1C_6thread17LinearCombinationIaLi1EiiLNS1H_9ScaleType4KindE0ELNS_15FloatRoundStyleE2EaEENS1_15EpilogueDefaultEEEEEvvEEEEvNT_6ParamsE,"aw",@nobits
	.sectionflags	@""
	.align	16
	.zero		1024


//--------------------- .nv.shared.reserved.0     --------------------------
	.section	.nv.shared.reserved.0,"aw",@nobits
	.weak		__nv_reservedSMEM_offset_0_alias
	.size		__nv_reservedSMEM_offset_0_alias, 0, 0
	.other		__nv_reservedSMEM_offset_0_alias,@"STO_CUDA_RESERVED_SHARED STV_DEFAULT"
__nv_reservedSMEM_offset_0_alias:
	.zero		0


//--------------------- .nv.global                --------------------------
	.section	.nv.global,"aw",@nobits
.nv.global:
	.type		_ZN40_INTERNAL_f2cb7c7e_4_k_cu_6a55083d_113904cute1_E,@object
	.size		_ZN40_INTERNAL_f2cb7c7e_4_k_cu_6a55083d_113904cute1_E,(_ZN40_INTERNAL_f2cb7c7e_4_k_cu_6a55083d_113904cuda3std3__45__cpo6cbeginE - _ZN40_INTERNAL_f2cb7c7e_4_k_cu_6a55083d_113904cute1_E)
_ZN40_INTERNAL_f2cb7c7e_4_k_cu_6a55083d_113904cute1_E:
	.zero		1
	.type		_ZN40_INTERNAL_f2cb7c7e_4_k_cu_6a55083d_113904cuda3std3__45__cpo6cbeginE,@object
	.size		_ZN40_INTERNAL_f2cb7c7e_4_k_cu_6a55083d_113904cuda3std3__45__cpo6cbeginE,(_ZN40_INTERNAL_f2cb7c7e_4_k_cu_6a55083d_113904cuda3std3__48in_placeE - _ZN40_INTERNAL_f2cb7c7e_4_k_cu_6a55083d_113904cuda3std3__45__cpo6cbeginE)
_ZN40_INTERNAL_f2cb7c7e_4_k_cu_6a55083d_113904cuda3std3__45__cpo6cbeginE:
	.zero		1
	.type		_ZN40_INTERNAL_f2cb7c7e_4_k_cu_6a55083d_113904cuda3std3__48in_placeE,@object
	.size		_ZN40_INTERNAL_f2cb7c7e_4_k_cu_6a55083d_113904cuda3std3__48in_placeE,(_ZN40_INTERNAL_f2cb7c7e_4_k_cu_6a55083d_113904cuda3std6ranges3__45__cpo9iter_moveE - _ZN40_INTERNAL_f2cb7c7e_4_k_cu_6a55083d_113904cuda3std3__48in_placeE)
_ZN40_INTERNAL_f2cb7c7e_4_k_cu_6a55083d_113904cuda3std3__48in_placeE:
	.zero		1
	.type		_ZN40_INTERNAL_f2cb7c7e_4_k_cu_6a55083d_113904cuda3std6ranges3__45__cpo9iter_moveE,@object
	.size		_ZN40_INTERNAL_f2cb7c7e_4_k_cu_6a55083d_113904cuda3std6ranges3__45__cpo9iter_moveE,(_ZN40_INTERNAL_f2cb7c7e_4_k_cu_6a55083d_113904cuda3std3__45__cpo5beginE - _ZN40_INTERNAL_f2cb7c7e_4_k_cu_6a55083d_113904cuda3std6ranges3__45__cpo9iter_moveE)
_ZN40_INTERNAL_f2cb7c7e_4_k_cu_6a55083d_113904cuda3std6ranges3__45__cpo9iter_moveE:
	.zero		1
	.type		_ZN40_INTERNAL_f2cb7c7e_4_k_cu_6a55083d_113904cuda3std3__45__cpo5beginE,@object
	.size		_ZN40_INTERNAL_f2cb7c7e_4_k_cu_6a55083d_113904cuda3std3__45__cpo5beginE,(_ZN40_INTERNAL_f2cb7c7e_4_k_cu_6a55083d_113904cuda3std3__442_GLOBAL__N__f2cb7c7e_4_k_cu_6a55083d_113906ignoreE - _ZN40_INTERNAL_f2cb7c7e_4_k_cu_6a55083d_113904cuda3std3__45__cpo5beginE)
_ZN40_INTERNAL_f2cb7c7e_4_k_cu_6a55083d_113904cuda3std3__45__cpo5beginE:
	.zero		1
	.type		_ZN40_INTERNAL_f2cb7c7e_4_k_cu_6a55083d_113904cuda3std3__442_GLOBAL__N__f2cb7c7e_4_k_cu_6a55083d_113906ignoreE,@object
	.size		_ZN40_INTERNAL_f2cb7c7e_4_k_cu_6a55083d_113904cuda3std3__442_GLOBAL__N__f2cb7c7e_4_k_cu_6a55083d_113906ignoreE,(_ZN40_INTERNAL_f2cb7c7e_4_k_cu_6a55083d_113904cute7productE - _ZN40_INTERNAL_f2cb7c7e_4_k_cu_6a55083d_113904cuda3std3__442_GLOBAL__N__f2cb7c7e_4_k_cu_6a55083d_113906ignoreE)
_ZN40_INTERNAL_f2cb7c7e_4_k_cu_6a55083d_113904cuda3std3__442_GLOBAL__N__f2cb7c7e_4_k_cu_6a55083d_113906ignoreE:
	.zero		1
	.type		_ZN40_INTERNAL_f2cb7c7e_4_k_cu_6a55083d_113904cute7productE,@object
	.size		_ZN40_INTERNAL_f2cb7c7e_4_k_cu_6a55083d_113904cute7productE,(_ZN40_INTERNAL_f2cb7c7e_4_k_cu_6a55083d_113904cuda3std3__45__cpo3endE - _ZN40_INTERNAL_f2cb7c7e_4_k_cu_6a55083d_113904cute7productE)
_ZN40_INTERNAL_f2cb7c7e_4_k_cu_6a55083d_113904cute7productE:
	.zero		1
	.type		_ZN40_INTERNAL_f2cb7c7e_4_k_cu_6a55083d_113904cuda3std3__45__cpo3endE,@object
	.size		_ZN40_INTERNAL_f2cb7c7e_4_k_cu_6a55083d_113904cuda3std3__45__cpo3endE,(_ZN40_INTERNAL_f2cb7c7e_4_k_cu_6a55083d_113904cuda3std3__419piecewise_constructE - _ZN40_INTERNAL_f2cb7c7e_4_k_cu_6a55083d_113904cuda3std3__45__cpo3endE)
_ZN40_INTERNAL_f2cb7c7e_4_k_cu_6a55083d_113904cuda3std3__45__cpo3endE:
	.zero		1
	.type		_ZN40_INTERNAL_f2cb7c7e_4_k_cu_6a55083d_113904cuda3std3__419piecewise_constructE,@object
	.size		_ZN40_INTERNAL_f2cb7c7e_4_k_cu_6a55083d_113904cuda3std3__419piecewise_constructE,(_ZN40_INTERNAL_f2cb7c7e_4_k_cu_6a55083d_113904cuda3std3__45__cpo4cendE - _ZN40_INTERNAL_f2cb7c7e_4_k_cu_6a55083d_113904cuda3std3__419piecewise_constructE)
_ZN40_INTERNAL_f2cb7c7e_4_k_cu_6a55083d_113904cuda3std3__419piecewise_constructE:
	.zero		1
	.type		_ZN40_INTERNAL_f2cb7c7e_4_k_cu_6a55083d_113904cuda3std3__45__cpo4cendE,@object
	.size		_ZN40_INTERNAL_f2cb7c7e_4_k_cu_6a55083d_113904cuda3std3__45__cpo4cendE,(_ZN40_INTERNAL_f2cb7c7e_4_k_cu_6a55083d_113904cuda3std6ranges3__45__cpo4swapE - _ZN40_INTERNAL_f2cb7c7e_4_k_cu_6a55083d_113904cuda3std3__45__cpo4cendE)
_ZN40_INTERNAL_f2cb7c7e_4_k_cu_6a55083d_113904cuda3std3__45__cpo4cendE:
	.zero		1
	.type		_ZN40_INTERNAL_f2cb7c7e_4_k_cu_6a55083d_113904cuda3std6ranges3__45__cpo4swapE,@object
	.size		_ZN40_INTERNAL_f2cb7c7e_4_k_cu_6a55083d_113904cuda3std6ranges3__45__cpo4swapE,(.L_8 - _ZN40_INTERNAL_f2cb7c7e_4_k_cu_6a55083d_113904cuda3std6ranges3__45__cpo4swapE)
_ZN40_INTERNAL_f2cb7c7e_4_k_cu_6a55083d_113904cuda3std6ranges3__45__cpo4swapE:
	.zero		1
.L_8:


//--------------------- .nv.constant0._ZN7cutlass13device_kernelINS_4gemm6kernel13GemmUniversalIN4cute5tupleIJiiiiEEENS1_10collective13CollectiveMmaINS1_34MainloopSm90TmaGmmaWarpSpecializedILi18ENS5_IJNS4_1CILi2EEENSA_ILi1EEESC_EEENS1_32KernelTmaWarpSpecializedPingpongEEENS5_IJNSA_ILi64EEENSA_ILi128EEESG_EEEaNS5_IJlSC_lEEEaSJ_NS4_8TiledMMAINS4_8MMA_AtomIJNS4_4SM904GMMA27MMA_64x128x32_S32S8S8_SS_TNEEEENS4_6LayoutINS5_IJSC_SC_SC_EEENS5_IJNSA_ILi0EEESS_SS_EEEEENS5_IJNS4_10UnderscoreESV_SV_EEEEENS4_13SM90_TMA_LOADENS4_14ComposedLayoutINS4_7SwizzleILi2ELi4ELi3EEENS4_18smem_ptr_flag_bitsILi8EEENSQ_INS5_IJNSA_ILi8EEESG_EEENS5_IJSG_SC_EEEEEEEvNS4_8identityENS4_23SM90_TMA_LOAD_MULTICASTES18_vS19_EENS_8epilogue10collective6detail29Sm90TmaWarpSpecializedAdapterINS1D_15DefaultEpilogueIaSJ_SJ_NS1C_6thread17LinearCombinationIaLi1EiiLNS1H_9ScaleType4KindE0ELNS_15FloatRoundStyleE2EaEENS1_15EpilogueDefaultEEEEEvvEEEEvNT_6ParamsE --------------------------
	.section	.nv.constant0._ZN7cutlass13device_kernelINS_4gemm6kernel13GemmUniversalIN4cute5tupleIJiiiiEEENS1_10collective13CollectiveMmaINS1_34MainloopSm90TmaGmmaWarpSpecializedILi18ENS5_IJNS4_1CILi2EEENSA_ILi1EEESC_EEENS1_32KernelTmaWarpSpecializedPingpongEEENS5_IJNSA_ILi64EEENSA_ILi128EEESG_EEEaNS5_IJlSC_lEEEaSJ_NS4_8TiledMMAINS4_8MMA_AtomIJNS4_4SM904GMMA27MMA_64x128x32_S32S8S8_SS_TNEEEENS4_6LayoutINS5_IJSC_SC_SC_EEENS5_IJNSA_ILi0EEESS_SS_EEEEENS5_IJNS4_10UnderscoreESV_SV_EEEEENS4_13SM90_TMA_LOADENS4_14ComposedLayoutINS4_7SwizzleILi2ELi4ELi3EEENS4_18smem_ptr_flag_bitsILi8EEENSQ_INS5_IJNSA_ILi8EEESG_EEENS5_IJSG_SC_EEEEEEEvNS4_8identityENS4_23SM90_TMA_LOAD_MULTICASTES18_vS19_EENS_8epilogue10collective6detail29Sm90TmaWarpSpecializedAdapterINS1D_15DefaultEpilogueIaSJ_SJ_NS1C_6thread17LinearCombinationIaLi1EiiLNS1H_9ScaleType4KindE0ELNS_15FloatRoundStyleE2EaEENS1_15EpilogueDefaultEEEEEvvEEEEvNT_6ParamsE,"a",@progbits
	.sectionflags	@""
	.align	4
.nv.constant0._ZN7cutlass13device_kernelINS_4gemm6kernel13GemmUniversalIN4cute5tupleIJiiiiEEENS1_10collective13CollectiveMmaINS1_34MainloopSm90TmaGmmaWarpSpecializedILi18ENS5_IJNS4_1CILi2EEENSA_ILi1EEESC_EEENS1_32KernelTmaWarpSpecializedPingpongEEENS5_IJNSA_ILi64EEENSA_ILi128EEESG_EEEaNS5_IJlSC_lEEEaSJ_NS4_8TiledMMAINS4_8MMA_AtomIJNS4_4SM904GMMA27MMA_64x128x32_S32S8S8_SS_TNEEEENS4_6LayoutINS5_IJSC_SC_SC_EEENS5_IJNSA_ILi0EEESS_SS_EEEEENS5_IJNS4_10UnderscoreESV_SV_EEEEENS4_13SM90_TMA_LOADENS4_14ComposedLayoutINS4_7SwizzleILi2ELi4ELi3EEENS4_18smem_ptr_flag_bitsILi8EEENSQ_INS5_IJNSA_ILi8EEESG_EEENS5_IJSG_SC_EEEEEEEvNS4_8identityENS4_23SM90_TMA_LOAD_MULTICASTES18_vS19_EENS_8epilogue10collective6detail29Sm90TmaWarpSpecializedAdapterINS1D_15DefaultEpilogueIaSJ_SJ_NS1C_6thread17LinearCombinationIaLi1EiiLNS1H_9ScaleType4KindE0ELNS_15FloatRoundStyleE2EaEENS1_15EpilogueDefaultEEEEEvvEEEEvNT_6ParamsE:
	.zero		1664


//--------------------- SYMBOLS --------------------------

	.type		.nv.reservedSmem.offset0,@object
	.size		.nv.reservedSmem.offset0,0x4
	.type		__assertfail,@function
